// auto-generated by cutlass_sweep.gemm — config: {"arch": "sm_100", "cluster_m": 1, "cluster_n": 1, "dtype": "tf32", "stages": 4, "tile_k": 32, "tile_m": 64, "tile_n": 128}
#include "cutlass/cutlass.h"
#include "cutlass/gemm/collective/collective_builder.hpp"
#include "cutlass/gemm/device/gemm_universal_adapter.h"
#include "cutlass/gemm/kernel/gemm_universal.hpp"
#include "cutlass/epilogue/collective/collective_builder.hpp"

using ElemA = cutlass::tfloat32_t;
using ElemB = cutlass::tfloat32_t;
using ElemCD = cutlass::tfloat32_t;
using Acc  = float;
using TileShape    = cute::Shape<cute::_64, cute::_128, cute::_32>;
using ClusterShape = cute::Shape<cute::_1, cute::_1, cute::_1>;

using CollectiveEpilogue = typename cutlass::epilogue::collective::CollectiveBuilder<
    cutlass::arch::Sm100, cutlass::arch::OpClassTensorOp,
    TileShape, ClusterShape,
    cutlass::epilogue::collective::EpilogueTileAuto,
    Acc, Acc,
    ElemCD, cutlass::layout::RowMajor, 128 / cutlass::sizeof_bits<ElemCD>::value,
    ElemCD, cutlass::layout::RowMajor, 128 / cutlass::sizeof_bits<ElemCD>::value,
    cutlass::epilogue::collective::EpilogueScheduleAuto
  >::CollectiveOp;

using CollectiveMainloop = typename cutlass::gemm::collective::CollectiveBuilder<
    cutlass::arch::Sm100, cutlass::arch::OpClassTensorOp,
    ElemA, cutlass::layout::RowMajor, 128 / cutlass::sizeof_bits<ElemA>::value,
    ElemB, cutlass::layout::ColumnMajor, 128 / cutlass::sizeof_bits<ElemB>::value,
    Acc,
    TileShape, ClusterShape,
    cutlass::gemm::collective::StageCount<4>,
    cutlass::gemm::collective::KernelScheduleAuto
  >::CollectiveOp;

using GemmKernel = cutlass::gemm::kernel::GemmUniversal<
    cute::Shape<int,int,int,int>,
    CollectiveMainloop,
    CollectiveEpilogue
>;
using Gemm = cutlass::gemm::device::GemmUniversalAdapter<GemmKernel>;

// Force the device kernel symbol into the cubin without needing a host main.
auto* _anchor = &cutlass::device_kernel<GemmKernel>;


// ===== COMPILED SASS (sm_100a) =====

	.target	sm_100a

	.elftype	@"ET_EXEC"


//--------------------- .note.nv.tkinfo           --------------------------
	.section	.note.nv.tkinfo,"",@"SHT_NOTE"
	.sectionflags	@"SHF_NOTE_NV_TKINFO"
	.tkinfo
        /*0018*/ 	.word	0x00000002
        /*0030*/ 	.string	""
        /*0030*/ 	.string	"ptxas"
        /*0030*/ 	.string	"Cuda compilation tools, release 13.0, V13.0.88"
        /*0030*/ 	.string	"Build cuda_13.0.r13.0/compiler.36424714_0"
        /*0030*/ 	.string	"-arch sm_100a -m 64 "



//--------------------- .note.nv.cuinfo           --------------------------
	.section	.note.nv.cuinfo,"",@"SHT_NOTE"
	.sectionflags	@"SHF_NOTE_NV_CUINFO"
        /*0018*/ 	.short	0x0002
        /*001a*/ 	.short	0x0064
        /*001c*/ 	.short	0x0082
	.zero		2


//--------------------- .nv.info                  --------------------------
	.section	.nv.info,"",@"SHT_CUDA_INFO"
	.align	4


	//----- nvinfo : EIATTR_REGCOUNT
	.align		4
        /*0000*/ 	.byte	0x04, 0x2f
        /*0002*/ 	.short	(.L_19 - .L_18)
	.align		4
.L_18:
        /*0004*/ 	.word	index@(_ZN7cutlass13device_kernelINS_4gemm6kernel13GemmUniversalIN4cute5tupleIJiiiiEEENS1_10collective13CollectiveMmaINS1_35MainloopSm100TmaUmmaWarpSpecializedILi4ELi2ELi4ENS5_IJNS4_1CILi1EEESB_SB_EEEEENS5_IJNSA_ILi64EEENSA_ILi128EEENSA_ILi32EEEEEENS_10tfloat32_tENS5_IJlSB_lEEESI_SJ_NS4_8TiledMMAINS4_8MMA_AtomIJNS4_17SM100_MMA_TF32_SSISI_SI_fLi64ELi128ELNS4_4UMMA5MajorE0ELSO_0ELNSN_7ScaleInE0ELSP_0EEEEEENS4_6LayoutISC_NS5_IJNSA_ILi0EEEST_ST_EEEEENS5_IJNS4_10UnderscoreESW_SW_EEEEENS4_13SM90_TMA_LOADENS4_14ComposedLayoutINS4_7SwizzleILi3ELi4ELi3EEENS4_18smem_ptr_flag_bitsILi32EEENSS_INS5_IJNSA_ILi8EEESG_EEENS5_IJSG_SB_EEEEEEEvNS4_8identityESZ_S19_vS1A_EENS_8epilogue10collective18CollectiveEpilogueINS1C_23Sm100TmaWarpSpecializedILi4ELi2ELi16ELb1ELb0EEEJSH_NS5_IJNSS_ISE_SB_EENSS_ISG_SB_EEEEESI_SJ_SI_SJ_NS1C_6fusion15FusionCallbacksIS1G_NS1K_17LinearCombinationISI_fSI_fLNS_15FloatRoundStyleE2EEESH_S1J_JEEENS4_5SM1004TMEM4LOAD26SM100_TMEM_LOAD_16dp128b8xESZ_S19_NS4_17SM75_U32x4_LDSM_NENS4_14SM90_TMA_STOREES19_NS4_17SM90_U32x4_STSM_NENS4_39AutoVectorizingCopyWithAssumedAlignmentILi128EEEEEEvvEEEEvNT_6ParamsE)
        /*0008*/ 	.word	0x0000005e


	//----- nvinfo : EIATTR_FRAME_SIZE
	.align		4
.L_19:
        /*000c*/ 	.byte	0x04, 0x11
        /*000e*/ 	.short	(.L_21 - .L_20)
	.align		4
.L_20:
        /*0010*/ 	.word	index@($__internal_2_$__cuda_sm10x_tcgen05_guardrail_trap_unallocated_columns_being_dealloced)
        /*0014*/ 	.word	0x00000000


	//----- nvinfo : EIATTR_FRAME_SIZE
	.align		4
.L_21:
        /*0018*/ 	.byte	0x04, 0x11
        /*001a*/ 	.short	(.L_23 - .L_22)
	.align		4
.L_22:
        /*001c*/ 	.word	index@($__internal_1_$__cuda_sm10x_tcgen05_guardrail_trap_phase_invalid_during_alloc)
        /*0020*/ 	.word	0x00000000


	//----- nvinfo : EIATTR_FRAME_SIZE
	.align		4
.L_23:
        /*0024*/ 	.byte	0x04, 0x11
        /*0026*/ 	.short	(.L_25 - .L_24)
	.align		4
.L_24:
        /*0028*/ 	.word	index@($__internal_0_$__cuda_sm10x_tcgen05_guardrail_trap_col_being_dealloced_not_returned_by_alloc)
        /*002c*/ 	.word	0x00000000


	//----- nvinfo : EIATTR_FRAME_SIZE
	.align		4
.L_25:
        /*0030*/ 	.byte	0x04, 0x11
        /*0032*/ 	.short	(.L_27 - .L_26)
	.align		4
.L_26:
        /*0034*/ 	.word	index@(_ZN7cutlass13device_kernelINS_4gemm6kernel13GemmUniversalIN4cute5tupleIJiiiiEEENS1_10collective13CollectiveMmaINS1_35MainloopSm100TmaUmmaWarpSpecializedILi4ELi2ELi4ENS5_IJNS4_1CILi1EEESB_SB_EEEEENS5_IJNSA_ILi64EEENSA_ILi128EEENSA_ILi32EEEEEENS_10tfloat32_tENS5_IJlSB_lEEESI_SJ_NS4_8TiledMMAINS4_8MMA_AtomIJNS4_17SM100_MMA_TF32_SSISI_SI_fLi64ELi128ELNS4_4UMMA5MajorE0ELSO_0ELNSN_7ScaleInE0ELSP_0EEEEEENS4_6LayoutISC_NS5_IJNSA_ILi0EEEST_ST_EEEEENS5_IJNS4_10UnderscoreESW_SW_EEEEENS4_13SM90_TMA_LOADENS4_14ComposedLayoutINS4_7SwizzleILi3ELi4ELi3EEENS4_18smem_ptr_flag_bitsILi32EEENSS_INS5_IJNSA_ILi8EEESG_EEENS5_IJSG_SB_EEEEEEEvNS4_8identityESZ_S19_vS1A_EENS_8epilogue10collective18CollectiveEpilogueINS1C_23Sm100TmaWarpSpecializedILi4ELi2ELi16ELb1ELb0EEEJSH_NS5_IJNSS_ISE_SB_EENSS_ISG_SB_EEEEESI_SJ_SI_SJ_NS1C_6fusion15FusionCallbacksIS1G_NS1K_17LinearCombinationISI_fSI_fLNS_15FloatRoundStyleE2EEESH_S1J_JEEENS4_5SM1004TMEM4LOAD26SM100_TMEM_LOAD_16dp128b8xESZ_S19_NS4_17SM75_U32x4_LDSM_NENS4_14SM90_TMA_STOREES19_NS4_17SM90_U32x4_STSM_NENS4_39AutoVectorizingCopyWithAssumedAlignmentILi128EEEEEEvvEEEEvNT_6ParamsE)
        /*0038*/ 	.word	0x00000000


	//----- nvinfo : EIATTR_MIN_STACK_SIZE
	.align		4
.L_27:
        /*003c*/ 	.byte	0x04, 0x12
        /*003e*/ 	.short	(.L_29 - .L_28)
	.align		4
.L_28:
        /*0040*/ 	.word	index@(_ZN7cutlass13device_kernelINS_4gemm6kernel13GemmUniversalIN4cute5tupleIJiiiiEEENS1_10collective13CollectiveMmaINS1_35MainloopSm100TmaUmmaWarpSpecializedILi4ELi2ELi4ENS5_IJNS4_1CILi1EEESB_SB_EEEEENS5_IJNSA_ILi64EEENSA_ILi128EEENSA_ILi32EEEEEENS_10tfloat32_tENS5_IJlSB_lEEESI_SJ_NS4_8TiledMMAINS4_8MMA_AtomIJNS4_17SM100_MMA_TF32_SSISI_SI_fLi64ELi128ELNS4_4UMMA5MajorE0ELSO_0ELNSN_7ScaleInE0ELSP_0EEEEEENS4_6LayoutISC_NS5_IJNSA_ILi0EEEST_ST_EEEEENS5_IJNS4_10UnderscoreESW_SW_EEEEENS4_13SM90_TMA_LOADENS4_14ComposedLayoutINS4_7SwizzleILi3ELi4ELi3EEENS4_18smem_ptr_flag_bitsILi32EEENSS_INS5_IJNSA_ILi8EEESG_EEENS5_IJSG_SB_EEEEEEEvNS4_8identityESZ_S19_vS1A_EENS_8epilogue10collective18CollectiveEpilogueINS1C_23Sm100TmaWarpSpecializedILi4ELi2ELi16ELb1ELb0EEEJSH_NS5_IJNSS_ISE_SB_EENSS_ISG_SB_EEEEESI_SJ_SI_SJ_NS1C_6fusion15FusionCallbacksIS1G_NS1K_17LinearCombinationISI_fSI_fLNS_15FloatRoundStyleE2EEESH_S1J_JEEENS4_5SM1004TMEM4LOAD26SM100_TMEM_LOAD_16dp128b8xESZ_S19_NS4_17SM75_U32x4_LDSM_NENS4_14SM90_TMA_STOREES19_NS4_17SM90_U32x4_STSM_NENS4_39AutoVectorizingCopyWithAssumedAlignmentILi128EEEEEEvvEEEEvNT_6ParamsE)
        /*0044*/ 	.word	0x00000000
.L_29:


//--------------------- .nv.compat                --------------------------
	.section	.nv.compat,"",@"SHT_CUDA_COMPAT_INFO"
	.align	4
        /*0000*/ 	.byte	0x02, 0x09, 0x01, 0x00, 0x02, 0x02, 0x02, 0x00, 0x02, 0x05, 0x05, 0x00, 0x03, 0x07, 0x01, 0x01
        /*0010*/ 	.byte	0x02, 0x03, 0x01, 0x00, 0x02, 0x06, 0x01, 0x00, 0x04, 0x0b, 0x08, 0x00, 0x09, 0x00, 0x00, 0x00
        /*0020*/ 	.byte	0x00, 0x00, 0x00, 0x00


//--------------------- .nv.info._ZN7cutlass13device_kernelINS_4gemm6kernel13GemmUniversalIN4cute5tupleIJiiiiEEENS1_10collective13CollectiveMmaINS1_35MainloopSm100TmaUmmaWarpSpecializedILi4ELi2ELi4ENS5_IJNS4_1CILi1EEESB_SB_EEEEENS5_IJNSA_ILi64EEENSA_ILi128EEENSA_ILi32EEEEEENS_10tfloat32_tENS5_IJlSB_lEEESI_SJ_NS4_8TiledMMAINS4_8MMA_AtomIJNS4_17SM100_MMA_TF32_SSISI_SI_fLi64ELi128ELNS4_4UMMA5MajorE0ELSO_0ELNSN_7ScaleInE0ELSP_0EEEEEENS4_6LayoutISC_NS5_IJNSA_ILi0EEEST_ST_EEEEENS5_IJNS4_10UnderscoreESW_SW_EEEEENS4_13SM90_TMA_LOADENS4_14ComposedLayoutINS4_7SwizzleILi3ELi4ELi3EEENS4_18smem_ptr_flag_bitsILi32EEENSS_INS5_IJNSA_ILi8EEESG_EEENS5_IJSG_SB_EEEEEEEvNS4_8identityESZ_S19_vS1A_EENS_8epilogue10collective18CollectiveEpilogueINS1C_23Sm100TmaWarpSpecializedILi4ELi2ELi16ELb1ELb0EEEJSH_NS5_IJNSS_ISE_SB_EENSS_ISG_SB_EEEEESI_SJ_SI_SJ_NS1C_6fusion15FusionCallbacksIS1G_NS1K_17LinearCombinationISI_fSI_fLNS_15FloatRoundStyleE2EEESH_S1J_JEEENS4_5SM1004TMEM4LOAD26SM100_TMEM_LOAD_16dp128b8xESZ_S19_NS4_17SM75_U32x4_LDSM_NENS4_14SM90_TMA_STOREES19_NS4_17SM90_U32x4_STSM_NENS4_39AutoVectorizingCopyWithAssumedAlignmentILi128EEEEEEvvEEEEvNT_6ParamsE --------------------------
	.section	.nv.info._ZN7cutlass13device_kernelINS_4gemm6kernel13GemmUniversalIN4cute5tupleIJiiiiEEENS1_10collective13CollectiveMmaINS1_35MainloopSm100TmaUmmaWarpSpecializedILi4ELi2ELi4ENS5_IJNS4_1CILi1EEESB_SB_EEEEENS5_IJNSA_ILi64EEENSA_ILi128EEENSA_ILi32EEEEEENS_10tfloat32_tENS5_IJlSB_lEEESI_SJ_NS4_8TiledMMAINS4_8MMA_AtomIJNS4_17SM100_MMA_TF32_SSISI_SI_fLi64ELi128ELNS4_4UMMA5MajorE0ELSO_0ELNSN_7ScaleInE0ELSP_0EEEEEENS4_6LayoutISC_NS5_IJNSA_ILi0EEEST_ST_EEEEENS5_IJNS4_10UnderscoreESW_SW_EEEEENS4_13SM90_TMA_LOADENS4_14ComposedLayoutINS4_7SwizzleILi3ELi4ELi3EEENS4_18smem_ptr_flag_bitsILi32EEENSS_INS5_IJNSA_ILi8EEESG_EEENS5_IJSG_SB_EEEEEEEvNS4_8identityESZ_S19_vS1A_EENS_8epilogue10collective18CollectiveEpilogueINS1C_23Sm100TmaWarpSpecializedILi4ELi2ELi16ELb1ELb0EEEJSH_NS5_IJNSS_ISE_SB_EENSS_ISG_SB_EEEEESI_SJ_SI_SJ_NS1C_6fusion15FusionCallbacksIS1G_NS1K_17LinearCombinationISI_fSI_fLNS_15FloatRoundStyleE2EEESH_S1J_JEEENS4_5SM1004TMEM4LOAD26SM100_TMEM_LOAD_16dp128b8xESZ_S19_NS4_17SM75_U32x4_LDSM_NENS4_14SM90_TMA_STOREES19_NS4_17SM90_U32x4_STSM_NENS4_39AutoVectorizingCopyWithAssumedAlignmentILi128EEEEEEvvEEEEvNT_6ParamsE,"",@"SHT_CUDA_INFO"
	.sectionflags	@""
	.align	4


	//----- nvinfo : EIATTR_CUDA_API_VERSION
	.align		4
        /*0000*/ 	.byte	0x04, 0x37
        /*0002*/ 	.short	(.L_31 - .L_30)
.L_30:
        /*0004*/ 	.word	0x00000082


	//----- nvinfo : EIATTR_KPARAM_INFO
	.align		4
.L_31:
        /*0008*/ 	.byte	0x04, 0x17
        /*000a*/ 	.short	(.L_33 - .L_32)
.L_32:
        /*000c*/ 	.word	0x00000000
        /*0010*/ 	.short	0x0000
        /*0012*/ 	.short	0x0000
        /*0014*/ 	.byte	0x00, 0xf0, 0x01, 0x20


	//----- nvinfo : EIATTR_AT_ENTRY_FRAGMENTS
	.align		4
.L_33:
        /*0018*/ 	.byte	0x04, 0x4f
        /*001a*/ 	.short	(.L_35 - .L_34)


	//   ....[0]....
.L_34:
        /*001c*/ 	.word	0x00000006


	//----- nvinfo : EIATTR_RESERVED_SMEM_USED
	.align		4
.L_35:
        /*0020*/ 	.byte	0x01, 0x41
	.zero		2


	//----- nvinfo : EIATTR_SPARSE_MMA_MASK
	.align		4
        /*0024*/ 	.byte	0x03, 0x50
        /*0026*/ 	.short	0x0000


	//----- nvinfo : EIATTR_TCGEN05_1CTA_USED
	.align		4
        /*0028*/ 	.byte	0x01, 0x51
	.zero		2


	//----- nvinfo : EIATTR_MAXREG_COUNT
	.align		4
        /*002c*/ 	.byte	0x03, 0x1b
        /*002e*/ 	.short	0x00ff


	//----- nvinfo : EIATTR_NUM_BARRIERS
	.align		4
        /*0030*/ 	.byte	0x02, 0x4c
        /*0032*/ 	.byte	0x07
	.zero		1


	//----- nvinfo : EIATTR_EXTERNS
	.align		4
        /*0034*/ 	.byte	0x04, 0x0f
        /*0036*/ 	.short	(.L_37 - .L_36)


	//   ....[0]....
	.align		4
.L_36:
        /*0038*/ 	.word	index@(__assertfail)


	//----- nvinfo : EIATTR_MERCURY_ISA_VERSION
	.align		4
.L_37:
        /*003c*/ 	.byte	0x03, 0x5f
        /*003e*/ 	.short	0x0101


	//----- nvinfo : EIATTR_INT_WARP_WIDE_INSTR_OFFSETS
	.align		4
        /*0040*/ 	.byte	0x04, 0x31
        /*0042*/ 	.short	(.L_39 - .L_38)


	//   ....[0]....
.L_38:
        /*0044*/ 	.word	0x00001de0


	//   ....[1]....
        /*0048*/ 	.word	0x00003880


	//   ....[2]....
        /*004c*/ 	.word	0x000038b0


	//   ....[3]....
        /*0050*/ 	.word	0x00003900


	//   ....[4]....
        /*0054*/ 	.word	0x00004210


	//   ....[5]....
        /*0058*/ 	.word	0x00004270


	//   ....[6]....
        /*005c*/ 	.word	0x00004350


	//   ....[7]....
        /*0060*/ 	.word	0x000043c0


	//   ....[8]....
        /*0064*/ 	.word	0x000044d0


	//   ....[9]....
        /*0068*/ 	.word	0x00004560


	//   ....[10]....
        /*006c*/ 	.word	0x00004730


	//   ....[11]....
        /*0070*/ 	.word	0x00004890


	//----- nvinfo : EIATTR_COOP_GROUP_MASK_REGIDS
	.align		4
.L_39:
        /*0074*/ 	.byte	0x04, 0x29
        /*0076*/ 	.short	(.L_41 - .L_40)


	//   ....[0]....
.L_40:
        /*0078*/ 	.word	0xffffffff


	//   ....[1]....
        /*007c*/ 	.word	0xffffffff


	//   ....[2]....
        /*0080*/ 	.word	0xffffffff


	//   ....[3]....
        /*0084*/ 	.word	0xffffffff


	//   ....[4]....
        /*0088*/ 	.word	0xffffffff


	//   ....[5]....
        /*008c*/ 	.word	0xffffffff


	//   ....[6]....
        /*0090*/ 	.word	0xffffffff


	//   ....[7]....
        /*0094*/ 	.word	0xffffffff


	//   ....[8]....
        /*0098*/ 	.word	0xffffffff


	//   ....[9]....
        /*009c*/ 	.word	0xffffffff


	//   ....[10]....
        /*00a0*/ 	.word	0xffffffff


	//   ....[11]....
        /*00a4*/ 	.word	0xffffffff


	//   ....[12]....
        /*00a8*/ 	.word	0xffffffff


	//----- nvinfo : EIATTR_COOP_GROUP_INSTR_OFFSETS
	.align		4
.L_41:
        /*00ac*/ 	.byte	0x04, 0x28
        /*00ae*/ 	.short	(.L_43 - .L_42)


	//   ....[0]....
.L_42:
        /*00b0*/ 	.word	0x00000090


	//   ....[1]....
        /*00b4*/ 	.word	0x000004d0


	//   ....[2]....
        /*00b8*/ 	.word	0x00000640


	//   ....[3]....
        /*00bc*/ 	.word	0x000007e0


	//   ....[4]....
        /*00c0*/ 	.word	0x000008e0


	//   ....[5]....
        /*00c4*/ 	.word	0x00000a50


	//   ....[6]....
        /*00c8*/ 	.word	0x00000bf0


	//   ....[7]....
        /*00cc*/ 	.word	0x00001cc0


	//   ....[8]....
        /*00d0*/ 	.word	0x00002aa0


	//   ....[9]....
        /*00d4*/ 	.word	0x00002cb0


	//   ....[10]....
        /*00d8*/ 	.word	0x00002ce0


	//   ....[11]....
        /*00dc*/ 	.word	0x00003770


	//   ....[12]....
        /*00e0*/ 	.word	0x000039a0


	//----- nvinfo : EIATTR_VRC_CTA_INIT_COUNT
	.align		4
.L_43:
        /*00e4*/ 	.byte	0x02, 0x4a
        /*00e6*/ 	.byte	0x80
	.zero		1


	//----- nvinfo : EIATTR_SYSCALL_OFFSETS
	.align		4
        /*00e8*/ 	.byte	0x04, 0x46
        /*00ea*/ 	.short	(.L_45 - .L_44)


	//   ....[0]....
.L_44:
        /*00ec*/ 	.word	0x00005350


	//   ....[1]....
        /*00f0*/ 	.word	0x00005440


	//   ....[2]....
        /*00f4*/ 	.word	0x00005c70


	//   ....[3]....
        /*00f8*/ 	.word	0x00006630


	//   ....[4]....
        /*00fc*/ 	.word	0x00006f90


	//   ....[5]....
        /*0100*/ 	.word	0x000078f0


	//----- nvinfo : EIATTR_MBARRIER_INSTR_OFFSETS
	.align		4
.L_45:
        /*0104*/ 	.byte	0x04, 0x39
        /*0106*/ 	.short	(.L_47 - .L_46)


	//   ....[0]....
.L_46:
        /*0108*/ 	.word	0x000005b0
        /*010c*/ 	.word	0x000000ff
        /*0110*/ 	.word	0x00000000
        /*0114*/ 	.short	0x0100
        /*0116*/ 	.byte	0x05
	.zero		1


	//   ....[1]....
        /*0118*/ 	.word	0x000005c0
        /*011c*/ 	.word	0x000000ff
        /*0120*/ 	.word	0x00000020
        /*0124*/ 	.short	0x0100
        /*0126*/ 	.byte	0x05
	.zero		1


	//   ....[2]....
        /*0128*/ 	.word	0x000005d0
        /*012c*/ 	.word	0x000000ff
        /*0130*/ 	.word	0x00000008
        /*0134*/ 	.short	0x0100
        /*0136*/ 	.byte	0x05
	.zero		1


	//   ....[3]....
        /*0138*/ 	.word	0x000005e0
        /*013c*/ 	.word	0x000000ff
        /*0140*/ 	.word	0x00000028
        /*0144*/ 	.short	0x0100
        /*0146*/ 	.byte	0x05
	.zero		1


	//   ....[4]....
        /*0148*/ 	.word	0x000005f0
        /*014c*/ 	.word	0x000000ff
        /*0150*/ 	.word	0x00000010
        /*0154*/ 	.short	0x0100
        /*0156*/ 	.byte	0x05
	.zero		1


	//   ....[5]....
        /*0158*/ 	.word	0x00000600
        /*015c*/ 	.word	0x000000ff
        /*0160*/ 	.word	0x00000030
        /*0164*/ 	.short	0x0100
        /*0166*/ 	.byte	0x05
	.zero		1


	//   ....[6]....
        /*0168*/ 	.word	0x00000610
        /*016c*/ 	.word	0x000000ff
        /*0170*/ 	.word	0x00000018
        /*0174*/ 	.short	0x0100
        /*0176*/ 	.byte	0x05
	.zero		1


	//   ....[7]....
        /*0178*/ 	.word	0x00000620
        /*017c*/ 	.word	0x000000ff
        /*0180*/ 	.word	0x00000038
        /*0184*/ 	.short	0x0100
        /*0186*/ 	.byte	0x05
	.zero		1


	//   ....[8]....
        /*0188*/ 	.word	0x00000750
        /*018c*/ 	.word	0x000000ff
        /*0190*/ 	.word	0x00000040
        /*0194*/ 	.short	0x0100
        /*0196*/ 	.byte	0x07
	.zero		1


	//   ....[9]....
        /*0198*/ 	.word	0x00000760
        /*019c*/ 	.word	0x000000ff
        /*01a0*/ 	.word	0x00000060
        /*01a4*/ 	.short	0x0100
        /*01a6*/ 	.byte	0x07
	.zero		1


	//   ....[10]....
        /*01a8*/ 	.word	0x00000770
        /*01ac*/ 	.word	0x000000ff
        /*01b0*/ 	.word	0x00000048
        /*01b4*/ 	.short	0x0100
        /*01b6*/ 	.byte	0x07
	.zero		1


	//   ....[11]....
        /*01b8*/ 	.word	0x00000780
        /*01bc*/ 	.word	0x000000ff
        /*01c0*/ 	.word	0x00000068
        /*01c4*/ 	.short	0x0100
        /*01c6*/ 	.byte	0x07
	.zero		1


	//   ....[12]....
        /*01c8*/ 	.word	0x00000790
        /*01cc*/ 	.word	0x000000ff
        /*01d0*/ 	.word	0x00000050
        /*01d4*/ 	.short	0x0100
        /*01d6*/ 	.byte	0x07
	.zero		1


	//   ....[13]....
        /*01d8*/ 	.word	0x000007a0
        /*01dc*/ 	.word	0x000000ff
        /*01e0*/ 	.word	0x00000070
        /*01e4*/ 	.short	0x0100
        /*01e6*/ 	.byte	0x07
	.zero		1


	//   ....[14]....
        /*01e8*/ 	.word	0x000007b0
        /*01ec*/ 	.word	0x000000ff
        /*01f0*/ 	.word	0x00000058
        /*01f4*/ 	.short	0x0100
        /*01f6*/ 	.byte	0x07
	.zero		1


	//   ....[15]....
        /*01f8*/ 	.word	0x000007c0
        /*01fc*/ 	.word	0x000000ff
        /*0200*/ 	.word	0x00000078
        /*0204*/ 	.short	0x0100
        /*0206*/ 	.byte	0x07
	.zero		1


	//   ....[16]....
        /*0208*/ 	.word	0x000008b0
        /*020c*/ 	.word	0x000000ff
        /*0210*/ 	.word	0x00000080
        /*0214*/ 	.short	0x0100
        /*0216*/ 	.byte	0x05
	.zero		1


	//   ....[17]....
        /*0218*/ 	.word	0x000008c0
        /*021c*/ 	.word	0x000000ff
        /*0220*/ 	.word	0x00000088
        /*0224*/ 	.short	0x0100
        /*0226*/ 	.byte	0x05
	.zero		1


	//   ....[18]....
        /*0228*/ 	.word	0x00000a00
        /*022c*/ 	.word	0x000000ff
        /*0230*/ 	.word	0x00000090
        /*0234*/ 	.short	0x0100
        /*0236*/ 	.byte	0x05
	.zero		1


	//   ....[19]....
        /*0238*/ 	.word	0x00000a10
        /*023c*/ 	.word	0x000000ff
        /*0240*/ 	.word	0x000000a0
        /*0244*/ 	.short	0x0100
        /*0246*/ 	.byte	0x05
	.zero		1


	//   ....[20]....
        /*0248*/ 	.word	0x00000a20
        /*024c*/ 	.word	0x000000ff
        /*0250*/ 	.word	0x00000098
        /*0254*/ 	.short	0x0100
        /*0256*/ 	.byte	0x05
	.zero		1


	//   ....[21]....
        /*0258*/ 	.word	0x00000a30
        /*025c*/ 	.word	0x000000ff
        /*0260*/ 	.word	0x000000a8
        /*0264*/ 	.short	0x0100
        /*0266*/ 	.byte	0x05
	.zero		1


	//   ....[22]....
        /*0268*/ 	.word	0x00000b60
        /*026c*/ 	.word	0x000000ff
        /*0270*/ 	.word	0x000000b0
        /*0274*/ 	.short	0x0100
        /*0276*/ 	.byte	0x07
	.zero		1


	//   ....[23]....
        /*0278*/ 	.word	0x00000b70
        /*027c*/ 	.word	0x000000ff
        /*0280*/ 	.word	0x000000d0
        /*0284*/ 	.short	0x0100
        /*0286*/ 	.byte	0x07
	.zero		1


	//   ....[24]....
        /*0288*/ 	.word	0x00000b80
        /*028c*/ 	.word	0x000000ff
        /*0290*/ 	.word	0x000000b8
        /*0294*/ 	.short	0x0100
        /*0296*/ 	.byte	0x07
	.zero		1


	//   ....[25]....
        /*0298*/ 	.word	0x00000b90
        /*029c*/ 	.word	0x000000ff
        /*02a0*/ 	.word	0x000000d8
        /*02a4*/ 	.short	0x0100
        /*02a6*/ 	.byte	0x07
	.zero		1


	//   ....[26]....
        /*02a8*/ 	.word	0x00000ba0
        /*02ac*/ 	.word	0x000000ff
        /*02b0*/ 	.word	0x000000c0
        /*02b4*/ 	.short	0x0100
        /*02b6*/ 	.byte	0x07
	.zero		1


	//   ....[27]....
        /*02b8*/ 	.word	0x00000bb0
        /*02bc*/ 	.word	0x000000ff
        /*02c0*/ 	.word	0x000000e0
        /*02c4*/ 	.short	0x0100
        /*02c6*/ 	.byte	0x07
	.zero		1


	//   ....[28]....
        /*02c8*/ 	.word	0x00000bc0
        /*02cc*/ 	.word	0x000000ff
        /*02d0*/ 	.word	0x000000c8
        /*02d4*/ 	.short	0x0100
        /*02d6*/ 	.byte	0x07
	.zero		1


	//   ....[29]....
        /*02d8*/ 	.word	0x00000bd0
        /*02dc*/ 	.word	0x000000ff
        /*02e0*/ 	.word	0x000000e8
        /*02e4*/ 	.short	0x0100
        /*02e6*/ 	.byte	0x07
	.zero		1


	//   ....[30]....
        /*02e8*/ 	.word	0x00000cc0
        /*02ec*/ 	.word	0x000000ff
        /*02f0*/ 	.word	0x000000f0
        /*02f4*/ 	.short	0x0100
        /*02f6*/ 	.byte	0x05
	.zero		1


	//   ....[31]....
        /*02f8*/ 	.word	0x00000cd0
        /*02fc*/ 	.word	0x000000ff
        /*0300*/ 	.word	0x00000100
        /*0304*/ 	.short	0x0100
        /*0306*/ 	.byte	0x05
	.zero		1


	//   ....[32]....
        /*0308*/ 	.word	0x00000ce0
        /*030c*/ 	.word	0x000000ff
        /*0310*/ 	.word	0x000000f8
        /*0314*/ 	.short	0x0100
        /*0316*/ 	.byte	0x05
	.zero		1


	//   ....[33]....
        /*0318*/ 	.word	0x00000cf0
        /*031c*/ 	.word	0x000000ff
        /*0320*/ 	.word	0x00000108
        /*0324*/ 	.short	0x0100
        /*0326*/ 	.byte	0x05
	.zero		1


	//   ....[34]....
        /*0328*/ 	.word	0x000015c0
        /*032c*/ 	.word	0x00000002
        /*0330*/ 	.word	0x00000100
        /*0334*/ 	.short	0x010a
        /*0336*/ 	.byte	0xff
	.zero		1


	//   ....[35]....
        /*0338*/ 	.word	0x000015f0
        /*033c*/ 	.word	0x00000002
        /*0340*/ 	.word	0x000000f0
        /*0344*/ 	.short	0x0101
        /*0346*/ 	.byte	0xff
	.zero		1


	//   ....[36]....
        /*0348*/ 	.word	0x000016c0
        /*034c*/ 	.word	0x000000ff
        /*0350*/ 	.word	0x00000020
        /*0354*/ 	.short	0x010a
        /*0356*/ 	.byte	0x08
	.zero		1


	//   ....[37]....
        /*0358*/ 	.word	0x00001760
        /*035c*/ 	.word	0x000000ff
        /*0360*/ 	.word	0x00000020
        /*0364*/ 	.short	0x010a
        /*0366*/ 	.byte	0x21
	.zero		1


	//   ....[38]....
        /*0368*/ 	.word	0x000018b0
        /*036c*/ 	.word	0x000000ff
        /*0370*/ 	.word	0x00000020
        /*0374*/ 	.short	0x010a
        /*0376*/ 	.byte	0x08
	.zero		1


	//   ....[39]....
        /*0378*/ 	.word	0x000019c0
        /*037c*/ 	.word	0x000000ff
        /*0380*/ 	.word	0x00000088
        /*0384*/ 	.short	0x0101
        /*0386*/ 	.byte	0x04
	.zero		1


	//   ....[40]....
        /*0388*/ 	.word	0x000019e0
        /*038c*/ 	.word	0x000000ff
        /*0390*/ 	.word	0x00000020
        /*0394*/ 	.short	0x010a
        /*0396*/ 	.byte	0x08
	.zero		1


	//   ....[41]....
        /*0398*/ 	.word	0x00001a60
        /*039c*/ 	.word	0x000000ff
        /*03a0*/ 	.word	0x00000020
        /*03a4*/ 	.short	0x010a
        /*03a6*/ 	.byte	0x11
	.zero		1


	//   ....[42]....
        /*03a8*/ 	.word	0x00001bb0
        /*03ac*/ 	.word	0x000000ff
        /*03b0*/ 	.word	0x00000020
        /*03b4*/ 	.short	0x010a
        /*03b6*/ 	.byte	0x08
	.zero		1


	//   ....[43]....
        /*03b8*/ 	.word	0x00001cf0
        /*03bc*/ 	.word	0x00000002
        /*03c0*/ 	.word	0x00000090
        /*03c4*/ 	.short	0x010a
        /*03c6*/ 	.byte	0xff
	.zero		1


	//   ....[44]....
        /*03c8*/ 	.word	0x00001db0
        /*03cc*/ 	.word	0x00000002
        /*03d0*/ 	.word	0x00000000
        /*03d4*/ 	.short	0x0101
        /*03d6*/ 	.byte	0xff
	.zero		1


	//   ....[45]....
        /*03d8*/ 	.word	0x00002310
        /*03dc*/ 	.word	0x000000ff
        /*03e0*/ 	.word	0x00000000
        /*03e4*/ 	.short	0x010a
        /*03e6*/ 	.byte	0x05
	.zero		1


	//   ....[46]....
        /*03e8*/ 	.word	0x000023a0
        /*03ec*/ 	.word	0x000000ff
        /*03f0*/ 	.word	0x00000000
        /*03f4*/ 	.short	0x010a
        /*03f6*/ 	.byte	0x05
	.zero		1


	//   ....[47]....
        /*03f8*/ 	.word	0x00002430
        /*03fc*/ 	.word	0x000000ff
        /*0400*/ 	.word	0x00000000
        /*0404*/ 	.short	0x010a
        /*0406*/ 	.byte	0x05
	.zero		1


	//   ....[48]....
        /*0408*/ 	.word	0x000024d0
        /*040c*/ 	.word	0x00000000
        /*0410*/ 	.word	0x00000000
        /*0414*/ 	.short	0x010a
        /*0416*/ 	.byte	0xff
	.zero		1


	//   ....[49]....
        /*0418*/ 	.word	0x000025f0
        /*041c*/ 	.word	0x00000000
        /*0420*/ 	.word	0x000000f0
        /*0424*/ 	.short	0x010a
        /*0426*/ 	.byte	0xff
	.zero		1


	//   ....[50]....
        /*0428*/ 	.word	0x00002660
        /*042c*/ 	.word	0x00000000
        /*0430*/ 	.word	0x00000000
        /*0434*/ 	.short	0x0101
        /*0436*/ 	.byte	0xff
	.zero		1


	//   ....[51]....
        /*0438*/ 	.word	0x00002680
        /*043c*/ 	.word	0x000000ff
        /*0440*/ 	.word	0x000000a0
        /*0444*/ 	.short	0x010a
        /*0446*/ 	.byte	0x05
	.zero		1


	//   ....[52]....
        /*0448*/ 	.word	0x000027a0
        /*044c*/ 	.word	0x00000000
        /*0450*/ 	.word	0x00000090
        /*0454*/ 	.short	0x010a
        /*0456*/ 	.byte	0xff
	.zero		1


	//   ....[53]....
        /*0458*/ 	.word	0x000028a0
        /*045c*/ 	.word	0x00000000
        /*0460*/ 	.word	0x00000000
        /*0464*/ 	.short	0x0101
        /*0466*/ 	.byte	0xff
	.zero		1


	//   ....[54]....
        /*0468*/ 	.word	0x00002930
        /*046c*/ 	.word	0x000000ff
        /*0470*/ 	.word	0x000000a0
        /*0474*/ 	.short	0x0106
        /*0476*/ 	.byte	0x05
	.zero		1


	//   ....[55]....
        /*0478*/ 	.word	0x00002950
        /*047c*/ 	.word	0x000000ff
        /*0480*/ 	.word	0x000000a0
        /*0484*/ 	.short	0x010a
        /*0486*/ 	.byte	0x05
	.zero		1


	//   ....[56]....
        /*0488*/ 	.word	0x000029e0
        /*048c*/ 	.word	0x000000ff
        /*0490*/ 	.word	0x000000a0
        /*0494*/ 	.short	0x0106
        /*0496*/ 	.byte	0x04
	.zero		1


	//   ....[57]....
        /*0498*/ 	.word	0x00002a20
        /*049c*/ 	.word	0x00000000
        /*04a0*/ 	.word	0x000000a0
        /*04a4*/ 	.short	0x010a
        /*04a6*/ 	.byte	0xff
	.zero		1


	//   ....[58]....
        /*04a8*/ 	.word	0x00002f60
        /*04ac*/ 	.word	0x00000000
        /*04b0*/ 	.word	0x00000090
        /*04b4*/ 	.short	0x010a
        /*04b6*/ 	.byte	0xff
	.zero		1


	//   ....[59]....
        /*04b8*/ 	.word	0x00003060
        /*04bc*/ 	.word	0x00000003
        /*04c0*/ 	.word	0x00000000
        /*04c4*/ 	.short	0x0101
        /*04c6*/ 	.byte	0xff
	.zero		1


	//   ....[60]....
        /*04c8*/ 	.word	0x00003070
        /*04cc*/ 	.word	0x000000ff
        /*04d0*/ 	.word	0x00000000
        /*04d4*/ 	.short	0x010a
        /*04d6*/ 	.byte	0x06
	.zero		1


	//   ....[61]....
        /*04d8*/ 	.word	0x000030f0
        /*04dc*/ 	.word	0x000000ff
        /*04e0*/ 	.word	0x000000d0
        /*04e4*/ 	.short	0x010a
        /*04e6*/ 	.byte	0x07
	.zero		1


	//   ....[62]....
        /*04e8*/ 	.word	0x000031d0
        /*04ec*/ 	.word	0x000000ff
        /*04f0*/ 	.word	0x00000000
        /*04f4*/ 	.short	0x010a
        /*04f6*/ 	.byte	0x06
	.zero		1


	//   ....[63]....
        /*04f8*/ 	.word	0x00003300
        /*04fc*/ 	.word	0x000000ff
        /*0500*/ 	.word	0x00000000
        /*0504*/ 	.short	0x010a
        /*0506*/ 	.byte	0x1a
	.zero		1


	//   ....[64]....
        /*0508*/ 	.word	0x000035a0
        /*050c*/ 	.word	0x000000ff
        /*0510*/ 	.word	0x00000000
        /*0514*/ 	.short	0x010a
        /*0516*/ 	.byte	0x06
	.zero		1


	//   ....[65]....
        /*0518*/ 	.word	0x00003630
        /*051c*/ 	.word	0x000000ff
        /*0520*/ 	.word	0x00000000
        /*0524*/ 	.short	0x010a
        /*0526*/ 	.byte	0x06
	.zero		1


	//   ....[66]....
        /*0528*/ 	.word	0x000036c0
        /*052c*/ 	.word	0x000000ff
        /*0530*/ 	.word	0x00000000
        /*0534*/ 	.short	0x010a
        /*0536*/ 	.byte	0x06
	.zero		1


	//   ....[67]....
        /*0538*/ 	.word	0x00003750
        /*053c*/ 	.word	0x000000ff
        /*0540*/ 	.word	0x00000000
        /*0544*/ 	.short	0x010a
        /*0546*/ 	.byte	0x07
	.zero		1


	//   ....[68]....
        /*0548*/ 	.word	0x00003bc0
        /*054c*/ 	.word	0x00000000
        /*0550*/ 	.word	0x00000090
        /*0554*/ 	.short	0x010a
        /*0556*/ 	.byte	0xff
	.zero		1


	//   ....[69]....
        /*0558*/ 	.word	0x00003c80
        /*055c*/ 	.word	0x00000000
        /*0560*/ 	.word	0x00000000
        /*0564*/ 	.short	0x0101
        /*0566*/ 	.byte	0xff
	.zero		1


	//   ....[70]....
        /*0568*/ 	.word	0x00003fa0
        /*056c*/ 	.word	0x000000ff
        /*0570*/ 	.word	0x00000088
        /*0574*/ 	.short	0x010a
        /*0576*/ 	.byte	0x07
	.zero		1


	//   ....[71]....
        /*0578*/ 	.word	0x00004190
        /*057c*/ 	.word	0x000000ff
        /*0580*/ 	.word	0x00000060
        /*0584*/ 	.short	0x010a
        /*0586*/ 	.byte	0x07
	.zero		1


	//   ....[72]....
        /*0588*/ 	.word	0x00004300
        /*058c*/ 	.word	0x000000ff
        /*0590*/ 	.word	0x00000040
        /*0594*/ 	.short	0x010b
        /*0596*/ 	.byte	0x07
	.zero		1


	//   ....[73]....
        /*0598*/ 	.word	0x00004310
        /*059c*/ 	.word	0x000000ff
        /*05a0*/ 	.word	0x00000000
        /*05a4*/ 	.short	0x0101
        /*05a6*/ 	.byte	0x08
	.zero		1


	//   ....[74]....
        /*05a8*/ 	.word	0x00004320
        /*05ac*/ 	.word	0x000000ff
        /*05b0*/ 	.word	0x00000068
        /*05b4*/ 	.short	0x010a
        /*05b6*/ 	.byte	0x07
	.zero		1


	//   ....[75]....
        /*05b8*/ 	.word	0x00004470
        /*05bc*/ 	.word	0x000000ff
        /*05c0*/ 	.word	0x00000048
        /*05c4*/ 	.short	0x010b
        /*05c6*/ 	.byte	0x07
	.zero		1


	//   ....[76]....
        /*05c8*/ 	.word	0x00004480
        /*05cc*/ 	.word	0x000000ff
        /*05d0*/ 	.word	0x00000000
        /*05d4*/ 	.short	0x0101
        /*05d6*/ 	.byte	0x08
	.zero		1


	//   ....[77]....
        /*05d8*/ 	.word	0x00004490
        /*05dc*/ 	.word	0x000000ff
        /*05e0*/ 	.word	0x00000070
        /*05e4*/ 	.short	0x010a
        /*05e6*/ 	.byte	0x07
	.zero		1


	//   ....[78]....
        /*05e8*/ 	.word	0x00004610
        /*05ec*/ 	.word	0x000000ff
        /*05f0*/ 	.word	0x00000050
        /*05f4*/ 	.short	0x010b
        /*05f6*/ 	.byte	0x07
	.zero		1


	//   ....[79]....
        /*05f8*/ 	.word	0x00004650
        /*05fc*/ 	.word	0x000000ff
        /*0600*/ 	.word	0x00000000
        /*0604*/ 	.short	0x0101
        /*0606*/ 	.byte	0x08
	.zero		1


	//   ....[80]....
        /*0608*/ 	.word	0x00004690
        /*060c*/ 	.word	0x000000ff
        /*0610*/ 	.word	0x00000078
        /*0614*/ 	.short	0x010a
        /*0616*/ 	.byte	0x07
	.zero		1


	//   ....[81]....
        /*0618*/ 	.word	0x000048d0
        /*061c*/ 	.word	0x000000ff
        /*0620*/ 	.word	0x00000058
        /*0624*/ 	.short	0x010b
        /*0626*/ 	.byte	0x07
	.zero		1


	//   ....[82]....
        /*0628*/ 	.word	0x000048f0
        /*062c*/ 	.word	0x000000ff
        /*0630*/ 	.word	0x00000000
        /*0634*/ 	.short	0x0101
        /*0636*/ 	.byte	0x0d
	.zero		1


	//   ....[83]....
        /*0638*/ 	.word	0x00004920
        /*063c*/ 	.word	0x000000ff
        /*0640*/ 	.word	0x00000060
        /*0644*/ 	.short	0x010a
        /*0646*/ 	.byte	0x07
	.zero		1


	//   ....[84]....
        /*0648*/ 	.word	0x00004940
        /*064c*/ 	.word	0x000000ff
        /*0650*/ 	.word	0x00000068
        /*0654*/ 	.short	0x010a
        /*0656*/ 	.byte	0x07
	.zero		1


	//   ....[85]....
        /*0658*/ 	.word	0x00004960
        /*065c*/ 	.word	0x000000ff
        /*0660*/ 	.word	0x00000070
        /*0664*/ 	.short	0x010a
        /*0666*/ 	.byte	0x07
	.zero		1


	//   ....[86]....
        /*0668*/ 	.word	0x000049a0
        /*066c*/ 	.word	0x00000000
        /*0670*/ 	.word	0x00000078
        /*0674*/ 	.short	0x010a
        /*0676*/ 	.byte	0xff
	.zero		1


	//   ....[87]....
        /*0678*/ 	.word	0x00004d10
        /*067c*/ 	.word	0x00000000
        /*0680*/ 	.word	0x00000090
        /*0684*/ 	.short	0x010a
        /*0686*/ 	.byte	0xff
	.zero		1


	//   ....[88]....
        /*0688*/ 	.word	0x00004e20
        /*068c*/ 	.word	0x00000000
        /*0690*/ 	.word	0x00000000
        /*0694*/ 	.short	0x0101
        /*0696*/ 	.byte	0xff
	.zero		1


	//   ....[89]....
        /*0698*/ 	.word	0x000058a0
        /*069c*/ 	.word	0x000000ff
        /*06a0*/ 	.word	0x00000040
        /*06a4*/ 	.short	0x010a
        /*06a6*/ 	.byte	0x30
	.zero		1


	//   ....[90]....
        /*06a8*/ 	.word	0x000058e0
        /*06ac*/ 	.word	0x00000054
        /*06b0*/ 	.word	0x000000b0
        /*06b4*/ 	.short	0x010a
        /*06b6*/ 	.byte	0xff
	.zero		1


	//   ....[91]....
        /*06b8*/ 	.word	0x00005a50
        /*06bc*/ 	.word	0x000000ff
        /*06c0*/ 	.word	0x00000040
        /*06c4*/ 	.short	0x010a
        /*06c6*/ 	.byte	0x30
	.zero		1


	//   ....[92]....
        /*06c8*/ 	.word	0x00005b50
        /*06cc*/ 	.word	0x00000054
        /*06d0*/ 	.word	0x000000b0
        /*06d4*/ 	.short	0x010a
        /*06d6*/ 	.byte	0xff
	.zero		1


	//   ....[93]....
        /*06d8*/ 	.word	0x00006350
        /*06dc*/ 	.word	0x00000000
        /*06e0*/ 	.word	0x00000000
        /*06e4*/ 	.short	0x0101
        /*06e6*/ 	.byte	0xff
	.zero		1


	//   ....[94]....
        /*06e8*/ 	.word	0x00006360
        /*06ec*/ 	.word	0x00000002
        /*06f0*/ 	.word	0x00000040
        /*06f4*/ 	.short	0x010a
        /*06f6*/ 	.byte	0xff
	.zero		1


	//   ....[95]....
        /*06f8*/ 	.word	0x00006430
        /*06fc*/ 	.word	0x00000002
        /*0700*/ 	.word	0x00000040
        /*0704*/ 	.short	0x010a
        /*0706*/ 	.byte	0xff
	.zero		1


	//   ....[96]....
        /*0708*/ 	.word	0x00006cb0
        /*070c*/ 	.word	0x00000015
        /*0710*/ 	.word	0x00000000
        /*0714*/ 	.short	0x0101
        /*0716*/ 	.byte	0xff
	.zero		1


	//   ....[97]....
        /*0718*/ 	.word	0x00006cd0
        /*071c*/ 	.word	0x00000000
        /*0720*/ 	.word	0x00000040
        /*0724*/ 	.short	0x010a
        /*0726*/ 	.byte	0xff
	.zero		1


	//   ....[98]....
        /*0728*/ 	.word	0x00006d90
        /*072c*/ 	.word	0x00000000
        /*0730*/ 	.word	0x00000040
        /*0734*/ 	.short	0x010a
        /*0736*/ 	.byte	0xff
	.zero		1


	//   ....[99]....
        /*0738*/ 	.word	0x00007610
        /*073c*/ 	.word	0x00000015
        /*0740*/ 	.word	0x00000000
        /*0744*/ 	.short	0x0101
        /*0746*/ 	.byte	0xff
	.zero		1


	//   ....[100]....
        /*0748*/ 	.word	0x00007630
        /*074c*/ 	.word	0x00000002
        /*0750*/ 	.word	0x00000040
        /*0754*/ 	.short	0x010a
        /*0756*/ 	.byte	0xff
	.zero		1


	//   ....[101]....
        /*0758*/ 	.word	0x000076f0
        /*075c*/ 	.word	0x00000002
        /*0760*/ 	.word	0x00000040
        /*0764*/ 	.short	0x010a
        /*0766*/ 	.byte	0xff
	.zero		1


	//   ....[102]....
        /*0768*/ 	.word	0x00007a60
        /*076c*/ 	.word	0x000000ff
        /*0770*/ 	.word	0x00000000
        /*0774*/ 	.short	0x0101
        /*0776*/ 	.byte	0x05
	.zero		1


	//   ....[103]....
        /*0778*/ 	.word	0x00007fd0
        /*077c*/ 	.word	0x00000000
        /*0780*/ 	.word	0x00000000
        /*0784*/ 	.short	0x0101
        /*0786*/ 	.byte	0xff
	.zero		1


	//   ....[104]....
        /*0788*/ 	.word	0x00008240
        /*078c*/ 	.word	0x000000ff
        /*0790*/ 	.word	0x00000000
        /*0794*/ 	.short	0x0101
        /*0796*/ 	.byte	0x04
	.zero		1


	//   ....[105]....
        /*0798*/ 	.word	0x00008260
        /*079c*/ 	.word	0x00000002
        /*07a0*/ 	.word	0x00000100
        /*07a4*/ 	.short	0x010a
        /*07a6*/ 	.byte	0xff
	.zero		1


	//   ....[106]....
        /*07a8*/ 	.word	0x000082c0
        /*07ac*/ 	.word	0x00000002
        /*07b0*/ 	.word	0x00000020
        /*07b4*/ 	.short	0x010a
        /*07b6*/ 	.byte	0xff
	.zero		1


	//   ....[107]....
        /*07b8*/ 	.word	0x00008320
        /*07bc*/ 	.word	0x00000002
        /*07c0*/ 	.word	0x00000020
        /*07c4*/ 	.short	0x010a
        /*07c6*/ 	.byte	0xff
	.zero		1


	//   ....[108]....
        /*07c8*/ 	.word	0x00008370
        /*07cc*/ 	.word	0x00000002
        /*07d0*/ 	.word	0x00000090
        /*07d4*/ 	.short	0x010a
        /*07d6*/ 	.byte	0xff
	.zero		1


	//   ....[109]....
        /*07d8*/ 	.word	0x000083d0
        /*07dc*/ 	.word	0x00000000
        /*07e0*/ 	.word	0x00000000
        /*07e4*/ 	.short	0x010a
        /*07e6*/ 	.byte	0xff
	.zero		1


	//   ....[110]....
        /*07e8*/ 	.word	0x00008430
        /*07ec*/ 	.word	0x00000000
        /*07f0*/ 	.word	0x00000000
        /*07f4*/ 	.short	0x010a
        /*07f6*/ 	.byte	0xff
	.zero		1


	//   ....[111]....
        /*07f8*/ 	.word	0x00008490
        /*07fc*/ 	.word	0x00000000
        /*0800*/ 	.word	0x00000000
        /*0804*/ 	.short	0x010a
        /*0806*/ 	.byte	0xff
	.zero		1


	//   ....[112]....
        /*0808*/ 	.word	0x000084e0
        /*080c*/ 	.word	0x00000000
        /*0810*/ 	.word	0x000000f0
        /*0814*/ 	.short	0x010a
        /*0816*/ 	.byte	0xff
	.zero		1


	//   ....[113]....
        /*0818*/ 	.word	0x00008540
        /*081c*/ 	.word	0x00000000
        /*0820*/ 	.word	0x000000a0
        /*0824*/ 	.short	0x010a
        /*0826*/ 	.byte	0xff
	.zero		1


	//   ....[114]....
        /*0828*/ 	.word	0x00008590
        /*082c*/ 	.word	0x00000000
        /*0830*/ 	.word	0x00000090
        /*0834*/ 	.short	0x010a
        /*0836*/ 	.byte	0xff
	.zero		1


	//   ....[115]....
        /*0838*/ 	.word	0x000085f0
        /*083c*/ 	.word	0x00000000
        /*0840*/ 	.word	0x000000a0
        /*0844*/ 	.short	0x010a
        /*0846*/ 	.byte	0xff
	.zero		1


	//   ....[116]....
        /*0848*/ 	.word	0x00008640
        /*084c*/ 	.word	0x00000000
        /*0850*/ 	.word	0x00000090
        /*0854*/ 	.short	0x010a
        /*0856*/ 	.byte	0xff
	.zero		1


	//   ....[117]....
        /*0858*/ 	.word	0x000086a0
        /*085c*/ 	.word	0x00000002
        /*0860*/ 	.word	0x000000d0
        /*0864*/ 	.short	0x010a
        /*0866*/ 	.byte	0xff
	.zero		1


	//   ....[118]....
        /*0868*/ 	.word	0x00008700
        /*086c*/ 	.word	0x00000000
        /*0870*/ 	.word	0x00000000
        /*0874*/ 	.short	0x010a
        /*0876*/ 	.byte	0xff
	.zero		1


	//   ....[119]....
        /*0878*/ 	.word	0x00008760
        /*087c*/ 	.word	0x00000000
        /*0880*/ 	.word	0x00000000
        /*0884*/ 	.short	0x010a
        /*0886*/ 	.byte	0xff
	.zero		1


	//   ....[120]....
        /*0888*/ 	.word	0x000087c0
        /*088c*/ 	.word	0x00000000
        /*0890*/ 	.word	0x00000000
        /*0894*/ 	.short	0x010a
        /*0896*/ 	.byte	0xff
	.zero		1


	//   ....[121]....
        /*0898*/ 	.word	0x00008820
        /*089c*/ 	.word	0x00000000
        /*08a0*/ 	.word	0x00000000
        /*08a4*/ 	.short	0x010a
        /*08a6*/ 	.byte	0xff
	.zero		1


	//   ....[122]....
        /*08a8*/ 	.word	0x00008880
        /*08ac*/ 	.word	0x00000000
        /*08b0*/ 	.word	0x00000000
        /*08b4*/ 	.short	0x010a
        /*08b6*/ 	.byte	0xff
	.zero		1


	//   ....[123]....
        /*08b8*/ 	.word	0x000088d0
        /*08bc*/ 	.word	0x00000000
        /*08c0*/ 	.word	0x00000090
        /*08c4*/ 	.short	0x010a
        /*08c6*/ 	.byte	0xff
	.zero		1


	//   ....[124]....
        /*08c8*/ 	.word	0x00008930
        /*08cc*/ 	.word	0x00000000
        /*08d0*/ 	.word	0x00000088
        /*08d4*/ 	.short	0x010a
        /*08d6*/ 	.byte	0xff
	.zero		1


	//   ....[125]....
        /*08d8*/ 	.word	0x00008990
        /*08dc*/ 	.word	0x00000000
        /*08e0*/ 	.word	0x00000060
        /*08e4*/ 	.short	0x010a
        /*08e6*/ 	.byte	0xff
	.zero		1


	//   ....[126]....
        /*08e8*/ 	.word	0x000089f0
        /*08ec*/ 	.word	0x00000000
        /*08f0*/ 	.word	0x00000068
        /*08f4*/ 	.short	0x010a
        /*08f6*/ 	.byte	0xff
	.zero		1


	//   ....[127]....
        /*08f8*/ 	.word	0x00008a50
        /*08fc*/ 	.word	0x00000000
        /*0900*/ 	.word	0x00000070
        /*0904*/ 	.short	0x010a
        /*0906*/ 	.byte	0xff
	.zero		1


	//   ....[128]....
        /*0908*/ 	.word	0x00008ab0
        /*090c*/ 	.word	0x00000000
        /*0910*/ 	.word	0x00000078
        /*0914*/ 	.short	0x010a
        /*0916*/ 	.byte	0xff
	.zero		1


	//   ....[129]....
        /*0918*/ 	.word	0x00008b10
        /*091c*/ 	.word	0x00000000
        /*0920*/ 	.word	0x00000060
        /*0924*/ 	.short	0x010a
        /*0926*/ 	.byte	0xff
	.zero		1


	//   ....[130]....
        /*0928*/ 	.word	0x00008b70
        /*092c*/ 	.word	0x00000000
        /*0930*/ 	.word	0x00000068
        /*0934*/ 	.short	0x010a
        /*0936*/ 	.byte	0xff
	.zero		1


	//   ....[131]....
        /*0938*/ 	.word	0x00008bd0
        /*093c*/ 	.word	0x00000000
        /*0940*/ 	.word	0x00000070
        /*0944*/ 	.short	0x010a
        /*0946*/ 	.byte	0xff
	.zero		1


	//   ....[132]....
        /*0948*/ 	.word	0x00008c20
        /*094c*/ 	.word	0x00000000
        /*0950*/ 	.word	0x00000090
        /*0954*/ 	.short	0x010a
        /*0956*/ 	.byte	0xff
	.zero		1


	//   ....[133]....
        /*0958*/ 	.word	0x00008c80
        /*095c*/ 	.word	0x00000000
        /*0960*/ 	.word	0x00000040
        /*0964*/ 	.short	0x010a
        /*0966*/ 	.byte	0xff
	.zero		1


	//   ....[134]....
        /*0968*/ 	.word	0x00008cd0
        /*096c*/ 	.word	0x00000054
        /*0970*/ 	.word	0x000000b0
        /*0974*/ 	.short	0x010a
        /*0976*/ 	.byte	0xff
	.zero		1


	//   ....[135]....
        /*0978*/ 	.word	0x00008d20
        /*097c*/ 	.word	0x00000002
        /*0980*/ 	.word	0x00000040
        /*0984*/ 	.short	0x010a
        /*0986*/ 	.byte	0xff
	.zero		1


	//   ....[136]....
        /*0988*/ 	.word	0x00008d70
        /*098c*/ 	.word	0x00000000
        /*0990*/ 	.word	0x00000040
        /*0994*/ 	.short	0x010a
        /*0996*/ 	.byte	0xff
	.zero		1


	//   ....[137]....
        /*0998*/ 	.word	0x00008dc0
        /*099c*/ 	.word	0x00000002
        /*09a0*/ 	.word	0x00000040
        /*09a4*/ 	.short	0x010a
        /*09a6*/ 	.byte	0xff
	.zero		1


	//----- nvinfo : EIATTR_NUM_MBARRIERS
	.align		4
.L_47:
        /*09a8*/ 	.byte	0x03, 0x38
        /*09aa*/ 	.short	0x0022


	//----- nvinfo : EIATTR_EXIT_INSTR_OFFSETS
	.align		4
        /*09ac*/ 	.byte	0x04, 0x1c
        /*09ae*/ 	.short	(.L_49 - .L_48)


	//   ....[0]....
.L_48:
        /*09b0*/ 	.word	0x00002500


	//   ....[1]....
        /*09b4*/ 	.word	0x000029f0


	//   ....[2]....
        /*09b8*/ 	.word	0x00002a50


	//   ....[3]....
        /*09bc*/ 	.word	0x000039b0


	//   ....[4]....
        /*09c0*/ 	.word	0x000049d0


	//   ....[5]....
        /*09c4*/ 	.word	0x00004a10


	//   ....[6]....
        /*09c8*/ 	.word	0x00008130


	//   ....[7]....
        /*09cc*/ 	.word	0x000081b0


	//   ....[8]....
        /*09d0*/ 	.word	0x000081e0


	//   ....[9]....
        /*09d4*/ 	.word	0x00008250


	//----- nvinfo : EIATTR_MAX_THREADS
	.align		4
.L_49:
        /*09d8*/ 	.byte	0x04, 0x05
        /*09da*/ 	.short	(.L_51 - .L_50)
.L_50:
        /*09dc*/ 	.word	0x00000100
        /*09e0*/ 	.word	0x00000001
        /*09e4*/ 	.word	0x00000001


	//----- nvinfo : EIATTR_CRS_STACK_SIZE
	.align		4
.L_51:
        /*09e8*/ 	.byte	0x04, 0x1e
        /*09ea*/ 	.short	(.L_53 - .L_52)
.L_52:
        /*09ec*/ 	.word	0x00000000


	//----- nvinfo : EIATTR_CBANK_PARAM_SIZE
	.align		4
.L_53:
        /*09f0*/ 	.byte	0x03, 0x19
        /*09f2*/ 	.short	0x0800


	//----- nvinfo : EIATTR_PARAM_CBANK
	.align		4
        /*09f4*/ 	.byte	0x04, 0x0a
        /*09f6*/ 	.short	(.L_55 - .L_54)
	.align		4
.L_54:
        /*09f8*/ 	.word	index@(.nv.constant0._ZN7cutlass13device_kernelINS_4gemm6kernel13GemmUniversalIN4cute5tupleIJiiiiEEENS1_10collective13CollectiveMmaINS1_35MainloopSm100TmaUmmaWarpSpecializedILi4ELi2ELi4ENS5_IJNS4_1CILi1EEESB_SB_EEEEENS5_IJNSA_ILi64EEENSA_ILi128EEENSA_ILi32EEEEEENS_10tfloat32_tENS5_IJlSB_lEEESI_SJ_NS4_8TiledMMAINS4_8MMA_AtomIJNS4_17SM100_MMA_TF32_SSISI_SI_fLi64ELi128ELNS4_4UMMA5MajorE0ELSO_0ELNSN_7ScaleInE0ELSP_0EEEEEENS4_6LayoutISC_NS5_IJNSA_ILi0EEEST_ST_EEEEENS5_IJNS4_10UnderscoreESW_SW_EEEEENS4_13SM90_TMA_LOADENS4_14ComposedLayoutINS4_7SwizzleILi3ELi4ELi3EEENS4_18smem_ptr_flag_bitsILi32EEENSS_INS5_IJNSA_ILi8EEESG_EEENS5_IJSG_SB_EEEEEEEvNS4_8identityESZ_S19_vS1A_EENS_8epilogue10collective18CollectiveEpilogueINS1C_23Sm100TmaWarpSpecializedILi4ELi2ELi16ELb1ELb0EEEJSH_NS5_IJNSS_ISE_SB_EENSS_ISG_SB_EEEEESI_SJ_SI_SJ_NS1C_6fusion15FusionCallbacksIS1G_NS1K_17LinearCombinationISI_fSI_fLNS_15FloatRoundStyleE2EEESH_S1J_JEEENS4_5SM1004TMEM4LOAD26SM100_TMEM_LOAD_16dp128b8xESZ_S19_NS4_17SM75_U32x4_LDSM_NENS4_14SM90_TMA_STOREES19_NS4_17SM90_U32x4_STSM_NENS4_39AutoVectorizingCopyWithAssumedAlignmentILi128EEEEEEvvEEEEvNT_6ParamsE)
        /*09fc*/ 	.short	0x0380
        /*09fe*/ 	.short	0x0800


	//----- nvinfo : EIATTR_SW_WAR
	.align		4
.L_55:
        /*0a00*/ 	.byte	0x04, 0x36
        /*0a02*/ 	.short	(.L_57 - .L_56)
.L_56:
        /*0a04*/ 	.word	0x00000008
.L_57:


//--------------------- .nv.callgraph             --------------------------
	.section	.nv.callgraph,"",@"SHT_CUDA_CALLGRAPH"
	.align	4
	.sectionentsize	8
	.align		4
        /*0000*/ 	.word	0x00000000
	.align		4
        /*0004*/ 	.word	0xffffffff
	.align		4
        /*0008*/ 	.word	index@(_ZN7cutlass13device_kernelINS_4gemm6kernel13GemmUniversalIN4cute5tupleIJiiiiEEENS1_10collective13CollectiveMmaINS1_35MainloopSm100TmaUmmaWarpSpecializedILi4ELi2ELi4ENS5_IJNS4_1CILi1EEESB_SB_EEEEENS5_IJNSA_ILi64EEENSA_ILi128EEENSA_ILi32EEEEEENS_10tfloat32_tENS5_IJlSB_lEEESI_SJ_NS4_8TiledMMAINS4_8MMA_AtomIJNS4_17SM100_MMA_TF32_SSISI_SI_fLi64ELi128ELNS4_4UMMA5MajorE0ELSO_0ELNSN_7ScaleInE0ELSP_0EEEEEENS4_6LayoutISC_NS5_IJNSA_ILi0EEEST_ST_EEEEENS5_IJNS4_10UnderscoreESW_SW_EEEEENS4_13SM90_TMA_LOADENS4_14ComposedLayoutINS4_7SwizzleILi3ELi4ELi3EEENS4_18smem_ptr_flag_bitsILi32EEENSS_INS5_IJNSA_ILi8EEESG_EEENS5_IJSG_SB_EEEEEEEvNS4_8identityESZ_S19_vS1A_EENS_8epilogue10collective18CollectiveEpilogueINS1C_23Sm100TmaWarpSpecializedILi4ELi2ELi16ELb1ELb0EEEJSH_NS5_IJNSS_ISE_SB_EENSS_ISG_SB_EEEEESI_SJ_SI_SJ_NS1C_6fusion15FusionCallbacksIS1G_NS1K_17LinearCombinationISI_fSI_fLNS_15FloatRoundStyleE2EEESH_S1J_JEEENS4_5SM1004TMEM4LOAD26SM100_TMEM_LOAD_16dp128b8xESZ_S19_NS4_17SM75_U32x4_LDSM_NENS4_14SM90_TMA_STOREES19_NS4_17SM90_U32x4_STSM_NENS4_39AutoVectorizingCopyWithAssumedAlignmentILi128EEEEEEvvEEEEvNT_6ParamsE)
	.align		4
        /*000c*/ 	.word	index@(__assertfail)
	.align		4
        /*0010*/ 	.word	0x00000000
	.align		4
        /*0014*/ 	.word	0xfffffffe
	.align		4
        /*0018*/ 	.word	0x00000000
	.align		4
        /*001c*/ 	.word	0xfffffffd
	.align		4
        /*0020*/ 	.word	0x00000000
	.align		4
        /*0024*/ 	.word	0xfffffffc


//--------------------- .nv.constant4             --------------------------
	.section	.nv.constant4,"a",@progbits
	.align	8
	.align		8
.nv.constant4:
        /*0000*/ 	.dword	__assertfail
	.align		8
        /*0008*/ 	.dword	__unnamed_1
	.align		8
        /*0010*/ 	.dword	__unnamed_2
	.align		8
        /*0018*/ 	.dword	_ZN39_INTERNAL_290221f3_4_k_cu_737a1bd1_96304cuda3std3__45__cpo5beginE
	.align		8
        /*0020*/ 	.dword	_ZN39_INTERNAL_290221f3_4_k_cu_737a1bd1_96304cuda3std3__45__cpo3endE
	.align		8
        /*0028*/ 	.dword	_ZN39_INTERNAL_290221f3_4_k_cu_737a1bd1_96304cuda3std3__45__cpo6cbeginE
	.align		8
        /*0030*/ 	.dword	_ZN39_INTERNAL_290221f3_4_k_cu_737a1bd1_96304cuda3std3__45__cpo4cendE
	.align		8
        /*0038*/ 	.dword	_ZN39_INTERNAL_290221f3_4_k_cu_737a1bd1_96304cuda3std3__441_GLOBAL__N__290221f3_4_k_cu_737a1bd1_96306ignoreE
	.align		8
        /*0040*/ 	.dword	_ZN39_INTERNAL_290221f3_4_k_cu_737a1bd1_96304cuda3std3__419piecewise_constructE
	.align		8
        /*0048*/ 	.dword	_ZN39_INTERNAL_290221f3_4_k_cu_737a1bd1_96304cuda3std3__48in_placeE
	.align		8
        /*0050*/ 	.dword	_ZN39_INTERNAL_290221f3_4_k_cu_737a1bd1_96304cuda3std6ranges3__45__cpo4swapE
	.align		8
        /*0058*/ 	.dword	_ZN39_INTERNAL_290221f3_4_k_cu_737a1bd1_96304cuda3std6ranges3__45__cpo9iter_moveE
	.align		8
        /*0060*/ 	.dword	_ZN39_INTERNAL_290221f3_4_k_cu_737a1bd1_96304cute7productE
	.align		8
        /*0068*/ 	.dword	_ZN39_INTERNAL_290221f3_4_k_cu_737a1bd1_96304cute1_E
	.align		8
        /*0070*/ 	.dword	$str$25
	.align		8
        /*0078*/ 	.dword	$str$26
	.align		8
        /*0080*/ 	.dword	$str$27
	.align		8
        /*0088*/ 	.dword	$str$28


//--------------------- .text._ZN7cutlass13device_kernelINS_4gemm6kernel13GemmUniversalIN4cute5tupleIJiiiiEEENS1_10collective13CollectiveMmaINS1_35MainloopSm100TmaUmmaWarpSpecializedILi4ELi2ELi4ENS5_IJNS4_1CILi1EEESB_SB_EEEEENS5_IJNSA_ILi64EEENSA_ILi128EEENSA_ILi32EEEEEENS_10tfloat32_tENS5_IJlSB_lEEESI_SJ_NS4_8TiledMMAINS4_8MMA_AtomIJNS4_17SM100_MMA_TF32_SSISI_SI_fLi64ELi128ELNS4_4UMMA5MajorE0ELSO_0ELNSN_7ScaleInE0ELSP_0EEEEEENS4_6LayoutISC_NS5_IJNSA_ILi0EEEST_ST_EEEEENS5_IJNS4_10UnderscoreESW_SW_EEEEENS4_13SM90_TMA_LOADENS4_14ComposedLayoutINS4_7SwizzleILi3ELi4ELi3EEENS4_18smem_ptr_flag_bitsILi32EEENSS_INS5_IJNSA_ILi8EEESG_EEENS5_IJSG_SB_EEEEEEEvNS4_8identityESZ_S19_vS1A_EENS_8epilogue10collective18CollectiveEpilogueINS1C_23Sm100TmaWarpSpecializedILi4ELi2ELi16ELb1ELb0EEEJSH_NS5_IJNSS_ISE_SB_EENSS_ISG_SB_EEEEESI_SJ_SI_SJ_NS1C_6fusion15FusionCallbacksIS1G_NS1K_17LinearCombinationISI_fSI_fLNS_15FloatRoundStyleE2EEESH_S1J_JEEENS4_5SM1004TMEM4LOAD26SM100_TMEM_LOAD_16dp128b8xESZ_S19_NS4_17SM75_U32x4_LDSM_NENS4_14SM90_TMA_STOREES19_NS4_17SM90_U32x4_STSM_NENS4_39AutoVectorizingCopyWithAssumedAlignmentILi128EEEEEEvvEEEEvNT_6ParamsE --------------------------
	.section	.text._ZN7cutlass13device_kernelINS_4gemm6kernel13GemmUniversalIN4cute5tupleIJiiiiEEENS1_10collective13CollectiveMmaINS1_35MainloopSm100TmaUmmaWarpSpecializedILi4ELi2ELi4ENS5_IJNS4_1CILi1EEESB_SB_EEEEENS5_IJNSA_ILi64EEENSA_ILi128EEENSA_ILi32EEEEEENS_10tfloat32_tENS5_IJlSB_lEEESI_SJ_NS4_8TiledMMAINS4_8MMA_AtomIJNS4_17SM100_MMA_TF32_SSISI_SI_fLi64ELi128ELNS4_4UMMA5MajorE0ELSO_0ELNSN_7ScaleInE0ELSP_0EEEEEENS4_6LayoutISC_NS5_IJNSA_ILi0EEEST_ST_EEEEENS5_IJNS4_10UnderscoreESW_SW_EEEEENS4_13SM90_TMA_LOADENS4_14ComposedLayoutINS4_7SwizzleILi3ELi4ELi3EEENS4_18smem_ptr_flag_bitsILi32EEENSS_INS5_IJNSA_ILi8EEESG_EEENS5_IJSG_SB_EEEEEEEvNS4_8identityESZ_S19_vS1A_EENS_8epilogue10collective18CollectiveEpilogueINS1C_23Sm100TmaWarpSpecializedILi4ELi2ELi16ELb1ELb0EEEJSH_NS5_IJNSS_ISE_SB_EENSS_ISG_SB_EEEEESI_SJ_SI_SJ_NS1C_6fusion15FusionCallbacksIS1G_NS1K_17LinearCombinationISI_fSI_fLNS_15FloatRoundStyleE2EEESH_S1J_JEEENS4_5SM1004TMEM4LOAD26SM100_TMEM_LOAD_16dp128b8xESZ_S19_NS4_17SM75_U32x4_LDSM_NENS4_14SM90_TMA_STOREES19_NS4_17SM90_U32x4_STSM_NENS4_39AutoVectorizingCopyWithAssumedAlignmentILi128EEEEEEvvEEEEvNT_6ParamsE,"ax",@progbits
	.align	128
.text._ZN7cutlass13device_kernelINS_4gemm6kernel13GemmUniversalIN4cute5tupleIJiiiiEEENS1_10collective13CollectiveMmaINS1_35MainloopSm100TmaUmmaWarpSpecializedILi4ELi2ELi4ENS5_IJNS4_1CILi1EEESB_SB_EEEEENS5_IJNSA_ILi64EEENSA_ILi128EEENSA_ILi32EEEEEENS_10tfloat32_tENS5_IJlSB_lEEESI_SJ_NS4_8TiledMMAINS4_8MMA_AtomIJNS4_17SM100_MMA_TF32_SSISI_SI_fLi64ELi128ELNS4_4UMMA5MajorE0ELSO_0ELNSN_7ScaleInE0ELSP_0EEEEEENS4_6LayoutISC_NS5_IJNSA_ILi0EEEST_ST_EEEEENS5_IJNS4_10UnderscoreESW_SW_EEEEENS4_13SM90_TMA_LOADENS4_14ComposedLayoutINS4_7SwizzleILi3ELi4ELi3EEENS4_18smem_ptr_flag_bitsILi32EEENSS_INS5_IJNSA_ILi8EEESG_EEENS5_IJSG_SB_EEEEEEEvNS4_8identityESZ_S19_vS1A_EENS_8epilogue10collective18CollectiveEpilogueINS1C_23Sm100TmaWarpSpecializedILi4ELi2ELi16ELb1ELb0EEEJSH_NS5_IJNSS_ISE_SB_EENSS_ISG_SB_EEEEESI_SJ_SI_SJ_NS1C_6fusion15FusionCallbacksIS1G_NS1K_17LinearCombinationISI_fSI_fLNS_15FloatRoundStyleE2EEESH_S1J_JEEENS4_5SM1004TMEM4LOAD26SM100_TMEM_LOAD_16dp128b8xESZ_S19_NS4_17SM75_U32x4_LDSM_NENS4_14SM90_TMA_STOREES19_NS4_17SM90_U32x4_STSM_NENS4_39AutoVectorizingCopyWithAssumedAlignmentILi128EEEEEEvvEEEEvNT_6ParamsE:
        .type           _ZN7cutlass13device_kernelINS_4gemm6kernel13GemmUniversalIN4cute5tupleIJiiiiEEENS1_10collective13CollectiveMmaINS1_35MainloopSm100TmaUmmaWarpSpecializedILi4ELi2ELi4ENS5_IJNS4_1CILi1EEESB_SB_EEEEENS5_IJNSA_ILi64EEENSA_ILi128EEENSA_ILi32EEEEEENS_10tfloat32_tENS5_IJlSB_lEEESI_SJ_NS4_8TiledMMAINS4_8MMA_AtomIJNS4_17SM100_MMA_TF32_SSISI_SI_fLi64ELi128ELNS4_4UMMA5MajorE0ELSO_0ELNSN_7ScaleInE0ELSP_0EEEEEENS4_6LayoutISC_NS5_IJNSA_ILi0EEEST_ST_EEEEENS5_IJNS4_10UnderscoreESW_SW_EEEEENS4_13SM90_TMA_LOADENS4_14ComposedLayoutINS4_7SwizzleILi3ELi4ELi3EEENS4_18smem_ptr_flag_bitsILi32EEENSS_INS5_IJNSA_ILi8EEESG_EEENS5_IJSG_SB_EEEEEEEvNS4_8identityESZ_S19_vS1A_EENS_8epilogue10collective18CollectiveEpilogueINS1C_23Sm100TmaWarpSpecializedILi4ELi2ELi16ELb1ELb0EEEJSH_NS5_IJNSS_ISE_SB_EENSS_ISG_SB_EEEEESI_SJ_SI_SJ_NS1C_6fusion15FusionCallbacksIS1G_NS1K_17LinearCombinationISI_fSI_fLNS_15FloatRoundStyleE2EEESH_S1J_JEEENS4_5SM1004TMEM4LOAD26SM100_TMEM_LOAD_16dp128b8xESZ_S19_NS4_17SM75_U32x4_LDSM_NENS4_14SM90_TMA_STOREES19_NS4_17SM90_U32x4_STSM_NENS4_39AutoVectorizingCopyWithAssumedAlignmentILi128EEEEEEvvEEEEvNT_6ParamsE,@function
        .size           _ZN7cutlass13device_kernelINS_4gemm6kernel13GemmUniversalIN4cute5tupleIJiiiiEEENS1_10collective13CollectiveMmaINS1_35MainloopSm100TmaUmmaWarpSpecializedILi4ELi2ELi4ENS5_IJNS4_1CILi1EEESB_SB_EEEEENS5_IJNSA_ILi64EEENSA_ILi128EEENSA_ILi32EEEEEENS_10tfloat32_tENS5_IJlSB_lEEESI_SJ_NS4_8TiledMMAINS4_8MMA_AtomIJNS4_17SM100_MMA_TF32_SSISI_SI_fLi64ELi128ELNS4_4UMMA5MajorE0ELSO_0ELNSN_7ScaleInE0ELSP_0EEEEEENS4_6LayoutISC_NS5_IJNSA_ILi0EEEST_ST_EEEEENS5_IJNS4_10UnderscoreESW_SW_EEEEENS4_13SM90_TMA_LOADENS4_14ComposedLayoutINS4_7SwizzleILi3ELi4ELi3EEENS4_18smem_ptr_flag_bitsILi32EEENSS_INS5_IJNSA_ILi8EEESG_EEENS5_IJSG_SB_EEEEEEEvNS4_8identityESZ_S19_vS1A_EENS_8epilogue10collective18CollectiveEpilogueINS1C_23Sm100TmaWarpSpecializedILi4ELi2ELi16ELb1ELb0EEEJSH_NS5_IJNSS_ISE_SB_EENSS_ISG_SB_EEEEESI_SJ_SI_SJ_NS1C_6fusion15FusionCallbacksIS1G_NS1K_17LinearCombinationISI_fSI_fLNS_15FloatRoundStyleE2EEESH_S1J_JEEENS4_5SM1004TMEM4LOAD26SM100_TMEM_LOAD_16dp128b8xESZ_S19_NS4_17SM75_U32x4_LDSM_NENS4_14SM90_TMA_STOREES19_NS4_17SM90_U32x4_STSM_NENS4_39AutoVectorizingCopyWithAssumedAlignmentILi128EEEEEEvvEEEEvNT_6ParamsE,(.L_x_176 - _ZN7cutlass13device_kernelINS_4gemm6kernel13GemmUniversalIN4cute5tupleIJiiiiEEENS1_10collective13CollectiveMmaINS1_35MainloopSm100TmaUmmaWarpSpecializedILi4ELi2ELi4ENS5_IJNS4_1CILi1EEESB_SB_EEEEENS5_IJNSA_ILi64EEENSA_ILi128EEENSA_ILi32EEEEEENS_10tfloat32_tENS5_IJlSB_lEEESI_SJ_NS4_8TiledMMAINS4_8MMA_AtomIJNS4_17SM100_MMA_TF32_SSISI_SI_fLi64ELi128ELNS4_4UMMA5MajorE0ELSO_0ELNSN_7ScaleInE0ELSP_0EEEEEENS4_6LayoutISC_NS5_IJNSA_ILi0EEEST_ST_EEEEENS5_IJNS4_10UnderscoreESW_SW_EEEEENS4_13SM90_TMA_LOADENS4_14ComposedLayoutINS4_7SwizzleILi3ELi4ELi3EEENS4_18smem_ptr_flag_bitsILi32EEENSS_INS5_IJNSA_ILi8EEESG_EEENS5_IJSG_SB_EEEEEEEvNS4_8identityESZ_S19_vS1A_EENS_8epilogue10collective18CollectiveEpilogueINS1C_23Sm100TmaWarpSpecializedILi4ELi2ELi16ELb1ELb0EEEJSH_NS5_IJNSS_ISE_SB_EENSS_ISG_SB_EEEEESI_SJ_SI_SJ_NS1C_6fusion15FusionCallbacksIS1G_NS1K_17LinearCombinationISI_fSI_fLNS_15FloatRoundStyleE2EEESH_S1J_JEEENS4_5SM1004TMEM4LOAD26SM100_TMEM_LOAD_16dp128b8xESZ_S19_NS4_17SM75_U32x4_LDSM_NENS4_14SM90_TMA_STOREES19_NS4_17SM90_U32x4_STSM_NENS4_39AutoVectorizingCopyWithAssumedAlignmentILi128EEEEEEvvEEEEvNT_6ParamsE)
        .other          _ZN7cutlass13device_kernelINS_4gemm6kernel13GemmUniversalIN4cute5tupleIJiiiiEEENS1_10collective13CollectiveMmaINS1_35MainloopSm100TmaUmmaWarpSpecializedILi4ELi2ELi4ENS5_IJNS4_1CILi1EEESB_SB_EEEEENS5_IJNSA_ILi64EEENSA_ILi128EEENSA_ILi32EEEEEENS_10tfloat32_tENS5_IJlSB_lEEESI_SJ_NS4_8TiledMMAINS4_8MMA_AtomIJNS4_17SM100_MMA_TF32_SSISI_SI_fLi64ELi128ELNS4_4UMMA5MajorE0ELSO_0ELNSN_7ScaleInE0ELSP_0EEEEEENS4_6LayoutISC_NS5_IJNSA_ILi0EEEST_ST_EEEEENS5_IJNS4_10UnderscoreESW_SW_EEEEENS4_13SM90_TMA_LOADENS4_14ComposedLayoutINS4_7SwizzleILi3ELi4ELi3EEENS4_18smem_ptr_flag_bitsILi32EEENSS_INS5_IJNSA_ILi8EEESG_EEENS5_IJSG_SB_EEEEEEEvNS4_8identityESZ_S19_vS1A_EENS_8epilogue10collective18CollectiveEpilogueINS1C_23Sm100TmaWarpSpecializedILi4ELi2ELi16ELb1ELb0EEEJSH_NS5_IJNSS_ISE_SB_EENSS_ISG_SB_EEEEESI_SJ_SI_SJ_NS1C_6fusion15FusionCallbacksIS1G_NS1K_17LinearCombinationISI_fSI_fLNS_15FloatRoundStyleE2EEESH_S1J_JEEENS4_5SM1004TMEM4LOAD26SM100_TMEM_LOAD_16dp128b8xESZ_S19_NS4_17SM75_U32x4_LDSM_NENS4_14SM90_TMA_STOREES19_NS4_17SM90_U32x4_STSM_NENS4_39AutoVectorizingCopyWithAssumedAlignmentILi128EEEEEEvvEEEEvNT_6ParamsE,@"STO_CUDA_ENTRY STV_DEFAULT"
_ZN7cutlass13device_kernelINS_4gemm6kernel13GemmUniversalIN4cute5tupleIJiiiiEEENS1_10collective13CollectiveMmaINS1_35MainloopSm100TmaUmmaWarpSpecializedILi4ELi2ELi4ENS5_IJNS4_1CILi1EEESB_SB_EEEEENS5_IJNSA_ILi64EEENSA_ILi128EEENSA_ILi32EEEEEENS_10tfloat32_tENS5_IJlSB_lEEESI_SJ_NS4_8TiledMMAINS4_8MMA_AtomIJNS4_17SM100_MMA_TF32_SSISI_SI_fLi64ELi128ELNS4_4UMMA5MajorE0ELSO_0ELNSN_7ScaleInE0ELSP_0EEEEEENS4_6LayoutISC_NS5_IJNSA_ILi0EEEST_ST_EEEEENS5_IJNS4_10UnderscoreESW_SW_EEEEENS4_13SM90_TMA_LOADENS4_14ComposedLayoutINS4_7SwizzleILi3ELi4ELi3EEENS4_18smem_ptr_flag_bitsILi32EEENSS_INS5_IJNSA_ILi8EEESG_EEENS5_IJSG_SB_EEEEEEEvNS4_8identityESZ_S19_vS1A_EENS_8epilogue10collective18CollectiveEpilogueINS1C_23Sm100TmaWarpSpecializedILi4ELi2ELi16ELb1ELb0EEEJSH_NS5_IJNSS_ISE_SB_EENSS_ISG_SB_EEEEESI_SJ_SI_SJ_NS1C_6fusion15FusionCallbacksIS1G_NS1K_17LinearCombinationISI_fSI_fLNS_15FloatRoundStyleE2EEESH_S1J_JEEENS4_5SM1004TMEM4LOAD26SM100_TMEM_LOAD_16dp128b8xESZ_S19_NS4_17SM75_U32x4_LDSM_NENS4_14SM90_TMA_STOREES19_NS4_17SM90_U32x4_STSM_NENS4_39AutoVectorizingCopyWithAssumedAlignmentILi128EEEEEEvvEEEEvNT_6ParamsE:
[----:B------:R-:W1:Y:S01]  /*0000*/  LDC R1, c[0x0][0x37c] ;  /* 0x0000df00ff017b82 */ /* 0x000e620000000800 */
[----:B------:R-:W2:Y:S01]  /*0010*/  S2R R77, SR_TID.X ;  /* 0x00000000004d7919 */ /* 0x000ea20000002100 */
[----:B------:R-:W3:Y:S01]  /*0020*/  LDCU.64 UR4, c[0x0][0x890] ;  /* 0x00011200ff0477ac */ /* 0x000ee20008000a00 */
[----:B------:R-:W-:Y:S02]  /*0030*/  PRMT R64, RZ, 0x7610, R64 ;  /* 0x00007610ff407816 */ /* 0x000fe40000000040 */
[----:B------:R-:W-:Y:S01]  /*0040*/  ELECT P5, URZ, PT ;  /* 0x0000000000ff782f */ /* 0x000fe200038a0000 */
[----:B------:R-:W4:Y:S01]  /*0050*/  LDCU.64 UR46, c[0x0][0x358] ;  /* 0x00006b00ff2e77ac */ /* 0x000f220008000a00 */
[----:B---3--:R-:W-:-:S04]  /*0060*/  UISETP.NE.U32.AND UP0, UPT, UR4, URZ, UPT ;  /* 0x000000ff0400728c */ /* 0x008fc8000bf05070 */
[----:B------:R-:W-:Y:S01]  /*0070*/  UISETP.NE.AND.EX UP0, UPT, UR5, URZ, UPT, UP0 ;  /* 0x000000ff0500728c */ /* 0x000fe2000bf05300 */
[----:B--2---:R-:W-:-:S05]  /*0080*/  SHF.R.U32.HI R69, RZ, 0x5, R77 ;  /* 0x00000005ff457819 */ /* 0x004fca000001164d */
[----:B------:R-:W2:Y:S02]  /*0090*/  SHFL.IDX PT, R0, R69, RZ, 0x1f ;  /* 0x00001fff45007589 */ /* 0x000ea400000e0000 */
[----:B--2---:R-:W-:Y:S01]  /*00a0*/  R2UR UR8, R0 ;  /* 0x00000000000872ca */ /* 0x004fe200000e0000 */
[----:B-1--4-:R-:W-:-:S14]  /*00b0*/  BRA.U UP0, `(.L_x_0) ;  /* 0x00000001002c7547 */ /* 0x012fdc000b800000 */
[----:B------:R-:W1:Y:S02]  /*00c0*/  LDCU.64 UR6, c[0x0][0x888] ;  /* 0x00011100ff0677ac */ /* 0x000e640008000a00 */
[----:B-1----:R-:W-:-:S04]  /*00d0*/  UISETP.NE.U32.AND UP0, UPT, UR6, URZ, UPT ;  /* 0x000000ff0600728c */ /* 0x002fc8000bf05070 */
[----:B------:R-:W-:-:S09]  /*00e0*/  UISETP.NE.AND.EX UP0, UPT, UR7, URZ, UPT, UP0 ;  /* 0x000000ff0700728c */ /* 0x000fd2000bf05300 */
[----:B------:R-:W-:Y:S05]  /*00f0*/  BRA.U !UP0, `(.L_x_1) ;  /* 0x0000000108107547 */ /* 0x000fea000b800000 */
[----:B------:R-:W1:Y:S02]  /*0100*/  LDC.64 R2, c[0x0][0x888] ;  /* 0x00022200ff027b82 */ /* 0x000e640000000a00 */
[----:B-1----:R1:W5:Y:S01]  /*0110*/  LDG.E R35, desc[UR46][R2.64] ;  /* 0x0000002e02237981 */ /* 0x002362000c1e1900 */
[----:B------:R-:W-:Y:S01]  /*0120*/  HFMA2 R64, -RZ, RZ, 0, 5.9604644775390625e-08 ;  /* 0x00000001ff407431 */ /* 0x000fe200000001ff */
[----:B------:R-:W-:Y:S05]  /*0130*/  BRA `(.L_x_0) ;  /* 0x00000000000c7947 */ /* 0x000fea0003800000 */
.L_x_1:
[----:B------:R-:W1:Y:S01]  /*0140*/  LDCU UR6, c[0x0][0x880] ;  /* 0x00011000ff0677ac */ /* 0x000e620008000800 */
[----:B------:R-:W-:Y:S01]  /*0150*/  HFMA2 R64, -RZ, RZ, 0, 5.9604644775390625e-08 ;  /* 0x00000001ff407431 */ /* 0x000fe200000001ff */
[----:B-1----:R-:W-:-:S07]  /*0160*/  MOV R35, UR6 ;  /* 0x0000000600237c02 */ /* 0x002fce0008000f00 */
.L_x_0:
[----:B------:R-:W2:Y:S02]  /*0170*/  LDCU.64 UR6, c[0x0][0x8b0] ;  /* 0x00011600ff0677ac */ /* 0x000ea40008000a00 */
[----:B--2---:R-:W-:-:S04]  /*0180*/  UISETP.NE.U32.AND UP0, UPT, UR6, URZ, UPT ;  /* 0x000000ff0600728c */ /* 0x004fc8000bf05070 */
[----:B------:R-:W-:-:S09]  /*0190*/  UISETP.NE.AND.EX UP0, UPT, UR7, URZ, UPT, UP0 ;  /* 0x000000ff0700728c */ /* 0x000fd2000bf05300 */
[----:B------:R-:W-:Y:S05]  /*01a0*/  BRA.U UP0, `(.L_x_2) ;  /* 0x0000000100247547 */ /* 0x000fea000b800000 */
[----:B------:R-:W2:Y:S02]  /*01b0*/  LDCU.64 UR6, c[0x0][0x8a8] ;  /* 0x00011500ff0677ac */ /* 0x000ea40008000a00 */
[----:B--2---:R-:W-:-:S04]  /*01c0*/  UISETP.NE.U32.AND UP0, UPT, UR6, URZ, UPT ;  /* 0x000000ff0600728c */ /* 0x004fc8000bf05070 */
[----:B------:R-:W-:-:S09]  /*01d0*/  UISETP.NE.AND.EX UP0, UPT, UR7, URZ, UPT, UP0 ;  /* 0x000000ff0700728c */ /* 0x000fd2000bf05300 */
[----:B------:R-:W-:Y:S05]  /*01e0*/  BRA.U !UP0, `(.L_x_3) ;  /* 0x00000001080c7547 */ /* 0x000fea000b800000 */
[----:B-1----:R-:W1:Y:S02]  /*01f0*/  LDC.64 R2, c[0x0][0x8a8] ;  /* 0x00022a00ff027b82 */ /* 0x002e640000000a00 */
[----:B-1----:R2:W5:Y:S01]  /*0200*/  LDG.E R33, desc[UR46][R2.64] ;  /* 0x0000002e02217981 */ /* 0x002562000c1e1900 */
[----:B------:R-:W-:Y:S05]  /*0210*/  BRA `(.L_x_2) ;  /* 0x0000000000087947 */ /* 0x000fea0003800000 */
.L_x_3:
[----:B------:R-:W2:Y:S02]  /*0220*/  LDCU UR6, c[0x0][0x8a0] ;  /* 0x00011400ff0677ac */ /* 0x000ea40008000800 */
[----:B--2---:R-:W-:Y:S02]  /*0230*/  MOV R33, UR6 ;  /* 0x0000000600217c02 */ /* 0x004fe40008000f00 */
.L_x_2:
[----:B------:R-:W-:Y:S01]  /*0240*/  IMAD.U32 R0, RZ, RZ, UR8 ;  /* 0x00000008ff007e24 */ /* 0x000fe2000f8e00ff */
[----:B------:R-:W-:Y:S04]  /*0250*/  BSSY.RECONVERGENT B0, `(.L_x_4) ;  /* 0x000000c000007945 */ /* 0x000fe80003800200 */
[C---:B------:R-:W-:Y:S02]  /*0260*/  ISETP.NE.OR P1, PT, R0.reuse, 0x1, !P5 ;  /* 0x000000010000780c */ /* 0x040fe40006f25670 */
[----:B------:R-:W-:-:S11]  /*0270*/  ISETP.NE.OR P0, PT, R0, 0x3, !P5 ;  /* 0x000000030000780c */ /* 0x000fd60006f05670 */
[----:B------:R-:W-:Y:S05]  /*0280*/  @P1 BRA `(.L_x_5) ;  /* 0x0000000000201947 */ /* 0x000fea0003800000 */
[----:B------:R-:W3:Y:S02]  /*0290*/  LDCU.64 UR6, c[0x0][0x348] ;  /* 0x00006900ff0677ac */ /* 0x000ee40008000a00 */
[----:B---3--:R-:W-:Y:S02]  /*02a0*/  UIADD3 UR10, UP1, UPT, UR6, 0x80, URZ ;  /* 0x00000080060a7890 */ /* 0x008fe4000ff3e0ff */
[----:B------:R-:W-:Y:S02]  /*02b0*/  UIADD3 UR6, UP0, UPT, UR6, 0x180, URZ ;  /* 0x0000018006067890 */ /* 0x000fe4000ff1e0ff */
[----:B------:R-:W-:Y:S02]  /*02c0*/  UIADD3.X UR11, UPT, UPT, URZ, UR7, URZ, UP1, !UPT ;  /* 0x00000007ff0b7290 */ /* 0x000fe40008ffe4ff */
[----:B------:R-:W-:-:S07]  /*02d0*/  UIADD3.X UR7, UPT, UPT, URZ, UR7, URZ, UP0, !UPT ;  /* 0x00000007ff077290 */ /* 0x000fce00087fe4ff */
[----:B------:R3:W-:Y:S02]  /*02e0*/  UTMACCTL.PF [UR10] ;  /* 0x000000000a0079b9 */ /* 0x0007e40008040000 */
[----:B------:R3:W-:Y:S02]  /*02f0*/  UTMACCTL.PF [UR6] ;  /* 0x00000000060079b9 */ /* 0x0007e40008040000 */
[----:B---3--:R-:W-:Y:S01]  /*0300*/  NOP ;  /* 0x0000000000007918 */ /* 0x008fe20000000000 */
.L_x_5:
[----:B------:R-:W-:Y:S05]  /*0310*/  BSYNC.RECONVERGENT B0 ;  /* 0x0000000000007941 */ /* 0x000fea0003800200 */
.L_x_4:
[----:B------:R-:W-:Y:S04]  /*0320*/  BSSY.RECONVERGENT B0, `(.L_x_6) ;  /* 0x000000a000007945 */ /* 0x000fe80003800200 */
        /* <DEDUP_REMOVED lines=9> */
.L_x_7:
[----:B------:R-:W-:Y:S05]  /*03c0*/  BSYNC.RECONVERGENT B0 ;  /* 0x0000000000007941 */ /* 0x000fea0003800200 */
.L_x_6:
[----:B------:R-:W3:Y:S01]  /*03d0*/  LDCU.64 UR6, c[0x0][0x888] ;  /* 0x00011100ff0677ac */ /* 0x000ee20008000a00 */
[----:B------:R-:W-:Y:S02]  /*03e0*/  UISETP.EQ.U32.AND UP1, UPT, UR4, URZ, UPT ;  /* 0x000000ff0400728c */ /* 0x000fe4000bf22070 */
[----:B------:R-:W-:Y:S02]  /*03f0*/  UPLOP3.LUT UP2, UPT, UPT, UPT, UPT, 0x80, 0x8 ;  /* 0x000000000008789c */ /* 0x000fe40003f4f070 */
[----:B---3--:R-:W-:-:S04]  /*0400*/  UISETP.NE.U32.AND UP0, UPT, UR6, URZ, UPT ;  /* 0x000000ff0600728c */ /* 0x008fc8000bf05070 */
[----:B------:R-:W-:-:S04]  /*0410*/  UISETP.NE.AND.EX UP0, UPT, UR7, URZ, UPT, UP0 ;  /* 0x000000ff0700728c */ /* 0x000fc8000bf05300 */
[----:B------:R-:W-:-:S04]  /*0420*/  UISETP.EQ.OR.EX UP3, UPT, UR5, URZ, !UP0, UP1 ;  /* 0x000000ff0500728c */ /* 0x000fc8000c762710 */
[----:B------:R-:W-:-:S05]  /*0430*/  UP2UR UR50, UPR, URZ, 0x8 ;  /* 0x00000008ff327883 */ /* 0x000fca0008000000 */
[----:B------:R-:W-:Y:S07]  /*0440*/  BRA.U !UP3, `(.L_x_8) ;  /* 0x000000010b207547 */ /* 0x000fee000b800000 */
[----:B------:R-:W-:Y:S01]  /*0450*/  UISETP.NE.U32.AND UP2, UPT, UR4, URZ, UPT ;  /* 0x000000ff0400728c */ /* 0x000fe2000bf45070 */
[----:B-----5:R-:W-:Y:S01]  /*0460*/  FSETP.NEU.AND P0, PT, R35, RZ, PT ;  /* 0x000000ff2300720b */ /* 0x020fe20003f0d000 */
[----:B------:R-:W-:Y:S02]  /*0470*/  USEL UR4, URZ, 0xffffffff, UP0 ;  /* 0xffffffffff047887 */ /* 0x000fe40008000000 */
[----:B------:R-:W-:-:S10]  /*0480*/  UISETP.NE.AND.EX UP2, UPT, UR5, URZ, UPT, UP2 ;  /* 0x000000ff0500728c */ /* 0x000fd4000bf45320 */
[----:B------:R-:W-:Y:S01]  /*0490*/  VOTEU.ANY UP1, P0 ;  /* 0x0000000000ff7886 */ /* 0x000fe20000020100 */
[----:B------:R-:W-:-:S04]  /*04a0*/  @!UP2 USEL UR4, URZ, 0xffffffff, UP1 ;  /* 0xffffffffff04a887 */ /* 0x000fc80008800000 */
[----:B------:R-:W-:-:S04]  /*04b0*/  ULOP3.LUT UR4, UR4, 0x1, URZ, 0xc0, !UPT ;  /* 0x0000000104047892 */ /* 0x000fc8000f8ec0ff */
[----:B------:R-:W-:-:S11]  /*04c0*/  UISETP.NE.U32.AND UP2, UPT, UR4, 0x1, UPT ;  /* 0x000000010400788c */ /* 0x000fd6000bf45070 */
.L_x_8:
[----:B-12---:R-:W1:Y:S01]  /*04d0*/  SHFL.IDX PT, R2, R69, RZ, 0x1f ;  /* 0x00001fff45027589 */ /* 0x006e6200000e0000 */
[----:B------:R-:W-:-:S04]  /*04e0*/  UISETP.NE.AND UP1, UPT, UR8, 0x2, UPT ;  /* 0x000000020800788c */ /* 0x000fc8000bf25270 */
[----:B------:R-:W-:Y:S01]  /*04f0*/  USEL UR6, URZ, 0x1, UP1 ;  /* 0x00000001ff067887 */ /* 0x000fe20008800000 */
[----:B-1----:R-:W-:-:S13]  /*0500*/  ISETP.NE.AND P0, PT, R2, RZ, PT ;  /* 0x000000ff0200720c */ /* 0x002fda0003f05270 */
[----:B------:R-:W-:Y:S05]  /*0510*/  @P0 BRA `(.L_x_9) ;  /* 0x0000000000480947 */ /* 0x000fea0003800000 */
[----:B------:R-:W1:Y:S01]  /*0520*/  S2UR UR5, SR_CgaCtaId ;  /* 0x00000000000579c3 */ /* 0x000e620000008800 */
[----:B------:R-:W-:Y:S01]  /*0530*/  UMOV UR7, 0x400 ;  /* 0x0000040000077882 */ /* 0x000fe20000000000 */
[----:B------:R-:W-:Y:S01]  /*0540*/  UMOV UR4, 0x1 ;  /* 0x0000000100047882 */ /* 0x000fe20000000000 */
[----:B------:R-:W-:Y:S01]  /*0550*/  ELECT P0, URZ, PT ;  /* 0x0000000000ff782f */ /* 0x000fe20003800000 */
[----:B------:R-:W-:-:S04]  /*0560*/  UIADD3 UR10, UPT, UPT, -UR4, 0x100000, URZ ;  /* 0x00100000040a7890 */ /* 0x000fc8000fffe1ff */
[----:B------:R-:W-:Y:S02]  /*0570*/  USHF.L.U32 UR11, UR10, 0xb, URZ ;  /* 0x0000000b0a0b7899 */ /* 0x000fe400080006ff */
[----:B------:R-:W-:Y:S02]  /*0580*/  USHF.L.U32 UR10, UR10, 0x1, URZ ;  /* 0x000000010a0a7899 */ /* 0x000fe400080006ff */
[----:B-1----:R-:W-:Y:S01]  /*0590*/  ULEA UR5, UR5, UR7, 0x18 ;  /* 0x0000000705057291 */ /* 0x002fe2000f8ec0ff */
[----:B------:R-:W1:Y:S11]  /*05a0*/  FENCE.VIEW.ASYNC.S ;  /* 0x00000000000073c6 */ /* 0x000e760000000000 */
[----:B-1----:R1:W2:Y:S01]  /*05b0*/  SYNCS.EXCH.64 URZ, [UR5], UR10 ;  /* 0x0000000a05ff75b2 */ /* 0x0022a20008000100 */
[----:B------:R1:W3:Y:S01]  /*05c0*/  SYNCS.EXCH.64 URZ, [UR5+0x20], UR10 ;  /* 0x0000200a05ff75b2 */ /* 0x0002e20008000100 */
[----:B------:R1:W4:Y:S01]  /*05d0*/  SYNCS.EXCH.64 URZ, [UR5+0x8], UR10 ;  /* 0x0000080a05ff75b2 */ /* 0x0003220008000100 */
[----:B------:R1:W1:Y:S01]  /*05e0*/  SYNCS.EXCH.64 URZ, [UR5+0x28], UR10 ;  /* 0x0000280a05ff75b2 */ /* 0x0002620008000100 */
[----:B------:R1:W1:Y:S01]  /*05f0*/  SYNCS.EXCH.64 URZ, [UR5+0x10], UR10 ;  /* 0x0000100a05ff75b2 */ /* 0x0002620008000100 */
[----:B------:R1:W1:Y:S01]  /*0600*/  SYNCS.EXCH.64 URZ, [UR5+0x30], UR10 ;  /* 0x0000300a05ff75b2 */ /* 0x0002620008000100 */
[----:B------:R1:W1:Y:S01]  /*0610*/  SYNCS.EXCH.64 URZ, [UR5+0x18], UR10 ;  /* 0x0000180a05ff75b2 */ /* 0x0002620008000100 */
[----:B------:R1:W1:Y:S01]  /*0620*/  SYNCS.EXCH.64 URZ, [UR5+0x38], UR10 ;  /* 0x0000380a05ff75b2 */ /* 0x0002620008000100 */
[----:B------:R-:W-:Y:S01]  /*0630*/  NOP ;  /* 0x0000000000007918 */ /* 0x000fe20000000000 */
.L_x_9:
[----:B------:R-:W2:Y:S01]  /*0640*/  SHFL.IDX PT, R2, R69, RZ, 0x1f ;  /* 0x00001fff45027589 */ /* 0x000ea200000e0000 */
[----:B------:R-:W-:Y:S01]  /*0650*/  NOP ;  /* 0x0000000000007918 */ /* 0x000fe20000000000 */
[----:B--2---:R-:W-:-:S13]  /*0660*/  ISETP.NE.AND P0, PT, R2, 0x1, PT ;  /* 0x000000010200780c */ /* 0x004fda0003f05270 */
[----:B------:R-:W-:Y:S05]  /*0670*/  @P0 BRA `(.L_x_10) ;  /* 0x0000000000580947 */ /* 0x000fea0003800000 */
[----:B------:R-:W2:Y:S01]  /*0680*/  S2UR UR7, SR_CgaCtaId ;  /* 0x00000000000779c3 */ /* 0x000ea20000008800 */
[----:B------:R-:W-:Y:S01]  /*0690*/  UMOV UR9, 0x400 ;  /* 0x0000040000097882 */ /* 0x000fe20000000000 */
[----:B-1----:R-:W-:Y:S01]  /*06a0*/  UMOV UR5, 0x20 ;  /* 0x0000002000057882 */ /* 0x002fe20000000000 */
[----:B------:R-:W-:Y:S01]  /*06b0*/  UMOV UR4, 0x80 ;  /* 0x0000008000047882 */ /* 0x000fe20000000000 */
[----:B------:R-:W-:-:S04]  /*06c0*/  UIADD3 UR10, UPT, UPT, -UR5, 0x100000, URZ ;  /* 0x00100000050a7890 */ /* 0x000fc8000fffe1ff */
[----:B------:R-:W-:Y:S02]  /*06d0*/  USHF.L.U32 UR11, UR10, 0xb, URZ ;  /* 0x0000000b0a0b7899 */ /* 0x000fe400080006ff */
[----:B------:R-:W-:Y:S02]  /*06e0*/  USHF.L.U32 UR10, UR10, 0x1, URZ ;  /* 0x000000010a0a7899 */ /* 0x000fe400080006ff */
[----:B------:R-:W-:-:S04]  /*06f0*/  UIADD3 UR4, UPT, UPT, -UR4, 0x100000, URZ ;  /* 0x0010000004047890 */ /* 0x000fc8000fffe1ff */
[----:B------:R-:W-:Y:S02]  /*0700*/  USHF.L.U32 UR5, UR4, 0xb, URZ ;  /* 0x0000000b04057899 */ /* 0x000fe400080006ff */
[----:B------:R-:W-:Y:S01]  /*0710*/  USHF.L.U32 UR4, UR4, 0x1, URZ ;  /* 0x0000000104047899 */ /* 0x000fe200080006ff */
[----:B------:R-:W-:Y:S01]  /*0720*/  ELECT P0, URZ, PT ;  /* 0x0000000000ff782f */ /* 0x000fe20003800000 */
[----:B--2---:R-:W-:Y:S01]  /*0730*/  ULEA UR7, UR7, UR9, 0x18 ;  /* 0x0000000907077291 */ /* 0x004fe2000f8ec0ff */
[----:B------:R-:W1:Y:S11]  /*0740*/  FENCE.VIEW.ASYNC.S ;  /* 0x00000000000073c6 */ /* 0x000e760000000000 */
[----:B-1----:R2:W1:Y:S01]  /*0750*/  SYNCS.EXCH.64 URZ, [UR7+0x40], UR10 ;  /* 0x0000400a07ff75b2 */ /* 0x0024620008000100 */
[----:B------:R2:W1:Y:S01]  /*0760*/  SYNCS.EXCH.64 URZ, [UR7+0x60], UR4 ;  /* 0x0000600407ff75b2 */ /* 0x0004620008000100 */
[----:B------:R2:W1:Y:S01]  /*0770*/  SYNCS.EXCH.64 URZ, [UR7+0x48], UR10 ;  /* 0x0000480a07ff75b2 */ /* 0x0004620008000100 */
[----:B------:R2:W1:Y:S01]  /*0780*/  SYNCS.EXCH.64 URZ, [UR7+0x68], UR4 ;  /* 0x0000680407ff75b2 */ /* 0x0004620008000100 */
[----:B------:R2:W1:Y:S01]  /*0790*/  SYNCS.EXCH.64 URZ, [UR7+0x50], UR10 ;  /* 0x0000500a07ff75b2 */ /* 0x0004620008000100 */
[----:B------:R2:W1:Y:S01]  /*07a0*/  SYNCS.EXCH.64 URZ, [UR7+0x70], UR4 ;  /* 0x0000700407ff75b2 */ /* 0x0004620008000100 */
[----:B------:R2:W1:Y:S01]  /*07b0*/  SYNCS.EXCH.64 URZ, [UR7+0x58], UR10 ;  /* 0x0000580a07ff75b2 */ /* 0x0004620008000100 */
[----:B------:R2:W1:Y:S02]  /*07c0*/  SYNCS.EXCH.64 URZ, [UR7+0x78], UR4 ;  /* 0x0000780407ff75b2 */ /* 0x0004640008000100 */
[----:B--2---:R-:W-:Y:S01]  /*07d0*/  NOP ;  /* 0x0000000000007918 */ /* 0x004fe20000000000 */
.L_x_10:
[----:B------:R-:W2:Y:S01]  /*07e0*/  SHFL.IDX PT, R2, R69, RZ, 0x1f ;  /* 0x00001fff45027589 */ /* 0x000ea200000e0000 */
[----:B------:R-:W-:Y:S01]  /*07f0*/  NOP ;  /* 0x0000000000007918 */ /* 0x000fe20000000000 */
[----:B--2---:R-:W-:-:S13]  /*0800*/  ISETP.NE.AND P0, PT, R2, 0x3, PT ;  /* 0x000000030200780c */ /* 0x004fda0003f05270 */
[----:B------:R-:W-:Y:S05]  /*0810*/  @P0 BRA `(.L_x_11) ;  /* 0x0000000000300947 */ /* 0x000fea0003800000 */
[----:B-1----:R-:W1:Y:S01]  /*0820*/  S2UR UR5, SR_CgaCtaId ;  /* 0x00000000000579c3 */ /* 0x002e620000008800 */
        /* <DEDUP_REMOVED lines=8> */
[----:B-1----:R2:W1:Y:S01]  /*08b0*/  SYNCS.EXCH.64 URZ, [UR5+0x80], UR10 ;  /* 0x0000800a05ff75b2 */ /* 0x0024620008000100 */
[----:B------:R2:W1:Y:S02]  /*08c0*/  SYNCS.EXCH.64 URZ, [UR5+0x88], UR10 ;  /* 0x0000880a05ff75b2 */ /* 0x0004640008000100 */
[----:B--2---:R-:W-:Y:S01]  /*08d0*/  NOP ;  /* 0x0000000000007918 */ /* 0x004fe20000000000 */
.L_x_11:
[----:B------:R-:W2:Y:S01]  /*08e0*/  SHFL.IDX PT, R2, R69, RZ, 0x1f ;  /* 0x00001fff45027589 */ /* 0x000ea200000e0000 */
[----:B------:R-:W-:Y:S01]  /*08f0*/  NOP ;  /* 0x0000000000007918 */ /* 0x000fe20000000000 */
[----:B--2---:R-:W-:-:S13]  /*0900*/  ISETP.NE.AND P0, PT, R2, 0x4, PT ;  /* 0x000000040200780c */ /* 0x004fda0003f05270 */
[----:B------:R-:W-:Y:S05]  /*0910*/  @P0 BRA `(.L_x_12) ;  /* 0x00000000004c0947 */ /* 0x000fea0003800000 */
[----:B-1----:R-:W1:Y:S01]  /*0920*/  S2UR UR5, SR_CgaCtaId ;  /* 0x00000000000579c3 */ /* 0x002e620000008800 */
[----:B------:R-:W-:Y:S01]  /*0930*/  UMOV UR9, 0x100 ;  /* 0x0000010000097882 */ /* 0x000fe20000000000 */
[----:B------:R-:W-:Y:S01]  /*0940*/  UMOV UR7, 0x400 ;  /* 0x0000040000077882 */ /* 0x000fe20000000000 */
[----:B------:R-:W-:Y:S01]  /*0950*/  USEL UR9, UR9, 0xe0, UP2 ;  /* 0x000000e009097887 */ /* 0x000fe20009000000 */
[----:B------:R-:W-:Y:S01]  /*0960*/  UMOV UR4, 0x1 ;  /* 0x0000000100047882 */ /* 0x000fe20000000000 */
[----:B------:R-:W-:Y:S01]  /*0970*/  ELECT P0, URZ, PT ;  /* 0x0000000000ff782f */ /* 0x000fe20003800000 */
[----:B------:R-:W-:-:S04]  /*0980*/  UIADD3 UR10, UPT, UPT, -UR4, 0x100000, URZ ;  /* 0x00100000040a7890 */ /* 0x000fc8000fffe1ff */
[----:B------:R-:W-:Y:S02]  /*0990*/  USHF.L.U32 UR11, UR10, 0xb, URZ ;  /* 0x0000000b0a0b7899 */ /* 0x000fe400080006ff */
[----:B------:R-:W-:Y:S02]  /*09a0*/  USHF.L.U32 UR10, UR10, 0x1, URZ ;  /* 0x000000010a0a7899 */ /* 0x000fe400080006ff */
[----:B------:R-:W-:-:S04]  /*09b0*/  UIADD3 UR12, UPT, UPT, -UR9, 0x100000, URZ ;  /* 0x00100000090c7890 */ /* 0x000fc8000fffe1ff */
[----:B------:R-:W-:Y:S02]  /*09c0*/  USHF.L.U32 UR13, UR12, 0xb, URZ ;  /* 0x0000000b0c0d7899 */ /* 0x000fe400080006ff */
[----:B------:R-:W-:Y:S02]  /*09d0*/  USHF.L.U32 UR12, UR12, 0x1, URZ ;  /* 0x000000010c0c7899 */ /* 0x000fe400080006ff */
[----:B-1----:R-:W-:Y:S01]  /*09e0*/  ULEA UR5, UR5, UR7, 0x18 ;  /* 0x0000000705057291 */ /* 0x002fe2000f8ec0ff */
[----:B------:R-:W1:Y:S11]  /*09f0*/  FENCE.VIEW.ASYNC.S ;  /* 0x00000000000073c6 */ /* 0x000e760000000000 */
[----:B-1----:R2:W1:Y:S01]  /*0a00*/  SYNCS.EXCH.64 URZ, [UR5+0x90], UR10 ;  /* 0x0000900a05ff75b2 */ /* 0x0024620008000100 */
[----:B------:R2:W1:Y:S01]  /*0a10*/  SYNCS.EXCH.64 URZ, [UR5+0xa0], UR12 ;  /* 0x0000a00c05ff75b2 */ /* 0x0004620008000100 */
[----:B------:R2:W1:Y:S01]  /*0a20*/  SYNCS.EXCH.64 URZ, [UR5+0x98], UR10 ;  /* 0x0000980a05ff75b2 */ /* 0x0004620008000100 */
[----:B------:R2:W1:Y:S02]  /*0a30*/  SYNCS.EXCH.64 URZ, [UR5+0xa8], UR12 ;  /* 0x0000a80c05ff75b2 */ /* 0x0004640008000100 */
[----:B--2---:R-:W-:Y:S01]  /*0a40*/  NOP ;  /* 0x0000000000007918 */ /* 0x004fe20000000000 */
.L_x_12:
        /* <DEDUP_REMOVED lines=26> */
.L_x_13:
        /* <DEDUP_REMOVED lines=18> */
.L_x_14:
[----:B-1----:R-:W1:Y:S01]  /*0d10*/  S2UR UR5, SR_CTAID.X ;  /* 0x00000000000579c3 */ /* 0x002e620000002500 */
[----:B------:R-:W-:-:S05]  /*0d20*/  CS2R.32 R63, SR_CgaSize ;  /* 0x00000000003f7805 */ /* 0x000fca0000008a00 */
[----:B------:R-:W-:-:S05]  /*0d30*/  IMAD R63, R63, -0xa0, RZ ;  /* 0xffffff603f3f7824 */ /* 0x000fca00078e02ff */
[----:B------:R-:W-:-:S14]  /*0d40*/  R2UR UR9, R63 ;  /* 0x000000003f0972ca */ /* 0x000fdc00000e0000 */
[----:B------:R-:W2:Y:S01]  /*0d50*/  LDCU UR9, c[0x0][UR9+0x2b0] ;  /* 0x00005600090977ac */ /* 0x000ea20008000800 */
[----:B------:R-:W-:Y:S01]  /*0d60*/  NOP ;  /* 0x0000000000007918 */ /* 0x000fe20000000000 */
[----:B------:R-:W-:-:S05]  /*0d70*/  CS2R.32 R63, SR_CgaSize ;  /* 0x00000000003f7805 */ /* 0x000fca0000008a00 */
[----:B------:R-:W-:-:S05]  /*0d80*/  IMAD R63, R63, -0xa0, RZ ;  /* 0xffffff603f3f7824 */ /* 0x000fca00078e02ff */
[----:B------:R-:W-:-:S14]  /*0d90*/  R2UR UR7, R63 ;  /* 0x000000003f0772ca */ /* 0x000fdc00000e0000 */
[----:B------:R-:W3:Y:S01]  /*0da0*/  LDCU UR7, c[0x0][UR7+0x2b4] ;  /* 0x00005680070777ac */ /* 0x000ee20008000800 */
[----:B------:R-:W4:Y:S08]  /*0db0*/  S2UR UR4, SR_CTAID.Y ;  /* 0x00000000000479c3 */ /* 0x000f300000002600 */
[----:B------:R-:W3:Y:S01]  /*0dc0*/  LDC R10, c[0x0][0xb24] ;  /* 0x0002c900ff0a7b82 */ /* 0x000ee20000000800 */
[----:B-1----:R-:W-:-:S02]  /*0dd0*/  I2FP.F32.U32 R63, UR5 ;  /* 0x00000005003f7c45 */ /* 0x002fc40008201000 */
[----:B------:R-:W-:-:S05]  /*0de0*/  CS2R.32 R3, SR_CgaSize ;  /* 0x0000000000037805 */ /* 0x000fca0000008a00 */
[----:B------:R-:W-:-:S06]  /*0df0*/  IMAD R3, R3, -0xa0, RZ ;  /* 0xffffff6003037824 */ /* 0x000fcc00078e02ff */
[----:B------:R-:W1:Y:S01]  /*0e00*/  LDC R3, c[0x0][R3+0x2a0] ;  /* 0x0000a80003037b82 */ /* 0x000e620000000800 */
[----:B------:R-:W-:Y:S01]  /*0e10*/  MOV R15, UR5 ;  /* 0x00000005000f7c02 */ /* 0x000fe20008000f00 */
[----:B--2---:R-:W-:Y:S01]  /*0e20*/  FMUL R63, R63, UR9 ;  /* 0x000000093f3f7c20 */ /* 0x004fe20008400000 */
[----:B----4-:R-:W-:Y:S02]  /*0e30*/  I2FP.F32.U32 R62, UR4 ;  /* 0x00000004003e7c45 */ /* 0x010fe40008201000 */
[----:B------:R-:W-:-:S05]  /*0e40*/  CS2R.32 R2, SR_CgaSize ;  /* 0x0000000000027805 */ /* 0x000fca0000008a00 */
[----:B------:R-:W-:-:S06]  /*0e50*/  IMAD R2, R2, -0xa0, RZ ;  /* 0xffffff6002027824 */ /* 0x000fcc00078e02ff */
[----:B------:R-:W2:Y:S01]  /*0e60*/  LDC R2, c[0x0][R2+0x2a4] ;  /* 0x0000a90002027b82 */ /* 0x000ea20000000800 */
[----:B------:R-:W-:Y:S01]  /*0e70*/  MOV R14, UR4 ;  /* 0x00000004000e7c02 */ /* 0x000fe20008000f00 */
[----:B------:R-:W4:Y:S01]  /*0e80*/  F2I.U32.TRUNC.NTZ R63, R63 ;  /* 0x0000003f003f7305 */ /* 0x000f22000020f000 */
[----:B---3--:R-:W-:-:S05]  /*0e90*/  FMUL R62, R62, UR7 ;  /* 0x000000073e3e7c20 */ /* 0x008fca0008400000 */
[----:B------:R-:W-:Y:S01]  /*0ea0*/  BAR.SYNC.DEFER_BLOCKING 0x0 ;  /* 0x0000000000007b1d */ /* 0x000fe20000010000 */
[----:B------:R-:W-:-:S05]  /*0eb0*/  ISETP.GE.AND P0, PT, R10, 0x1, PT ;  /* 0x000000010a00780c */ /* 0x000fca0003f06270 */
[----:B------:R-:W3:Y:S02]  /*0ec0*/  F2I.U32.TRUNC.NTZ R62, R62 ;  /* 0x0000003e003e7305 */ /* 0x000ee4000020f000 */
[----:B------:R-:W2:Y:S01]  /*0ed0*/  S2UR UR36, SR_CTAID.Z ;  /* 0x00000000002479c3 */ /* 0x000ea20000002700 */
[----:B----4-:R-:W-:-:S05]  /*0ee0*/  IADD3 R63, PT, PT, -R63, RZ, RZ ;  /* 0x000000ff3f3f7210 */ /* 0x010fca0007ffe1ff */
[----:B-1----:R-:W-:Y:S01]  /*0ef0*/  IMAD R63, R3, R63, UR5 ;  /* 0x00000005033f7e24 */ /* 0x002fe2000f8e023f */
[----:B---3--:R-:W-:-:S05]  /*0f00*/  IADD3 R62, PT, PT, -R62, RZ, RZ ;  /* 0x000000ff3e3e7210 */ /* 0x008fca0007ffe1ff */
[----:B--2---:R-:W-:Y:S01]  /*0f10*/  IMAD R62, R2, R62, UR4 ;  /* 0x00000004023e7e24 */ /* 0x004fe2000f8e023e */
[----:B------:R-:W-:Y:S06]  /*0f20*/  @!P0 BRA `(.L_x_15) ;  /* 0x0000000000b88947 */ /* 0x000fec0003800000 */
[----:B------:R-:W1:Y:S01]  /*0f30*/  LDC.64 R4, c[0x0][0xb18] ;  /* 0x0002c600ff047b82 */ /* 0x000e620000000a00 */
[----:B------:R-:W-:-:S07]  /*0f40*/  ISETP.NE.AND P0, PT, R10, 0x1, PT ;  /* 0x000000010a00780c */ /* 0x000fce0003f05270 */
[----:B------:R-:W2:Y:S08]  /*0f50*/  LDC R9, c[0x0][0xb0c] ;  /* 0x0002c300ff097b82 */ /* 0x000eb00000000800 */
[----:B------:R-:W3:Y:S08]  /*0f60*/  LDC R12, c[0x0][0x370] ;  /* 0x0000dc00ff0c7b82 */ /* 0x000ef00000000800 */
[----:B------:R-:W4:Y:S01]  /*0f70*/  LDC R11, c[0x0][0x374] ;  /* 0x0000dd00ff0b7b82 */ /* 0x000f220000000800 */
[----:B-1----:R-:W-:-:S07]  /*0f80*/  ISETP.NE.AND P1, PT, R4, 0x1, PT ;  /* 0x000000010400780c */ /* 0x002fce0003f25270 */
[----:B------:R-:W3:Y:S01]  /*0f90*/  LDC.64 R6, c[0x0][0xb10] ;  /* 0x0002c400ff067b82 */ /* 0x000ee20000000a00 */
[----:B--2---:R-:W-:-:S07]  /*0fa0*/  ISETP.NE.AND P2, PT, R9, 0x1, PT ;  /* 0x000000010900780c */ /* 0x004fce0003f45270 */
[----:B------:R-:W1:Y:S08]  /*0fb0*/  LDC R8, c[0x0][0xb20] ;  /* 0x0002c800ff087b82 */ /* 0x000e700000000800 */
[----:B------:R-:W2:Y:S01]  /*0fc0*/  LDC.64 R2, c[0x0][0xb28] ;  /* 0x0002ca00ff027b82 */ /* 0x000ea20000000a00 */
[----:B----4-:R-:W-:-:S04]  /*0fd0*/  IMAD.HI.U32 R13, R11, R5, RZ ;  /* 0x000000050b0d7227 */ /* 0x010fc800078e00ff */
[----:B------:R-:W-:-:S04]  /*0fe0*/  IMAD.HI.U32 R5, R14, R5, RZ ;  /* 0x000000050e057227 */ /* 0x000fc800078e00ff */
[----:B---3--:R-:W-:-:S05]  /*0ff0*/  IMAD.HI.U32 R16, R12, R6, RZ ;  /* 0x000000060c107227 */ /* 0x008fca00078e00ff */
[-C--:B------:R-:W-:Y:S01]  /*1000*/  @P2 SHF.R.U32.HI R12, RZ, R7.reuse, R16 ;  /* 0x00000007ff0c2219 */ /* 0x080fe20000011610 */
[----:B------:R-:W-:Y:S01]  /*1010*/  IMAD.HI.U32 R16, R15, R6, RZ ;  /* 0x000000060f107227 */ /* 0x000fe200078e00ff */
[-C--:B-1----:R-:W-:Y:S02]  /*1020*/  @P1 SHF.R.U32.HI R11, RZ, R8.reuse, R13 ;  /* 0x00000008ff0b1219 */ /* 0x082fe4000001160d */
[----:B------:R-:W-:Y:S02]  /*1030*/  SHF.R.U32.HI R5, RZ, R8, R5 ;  /* 0x00000008ff057219 */ /* 0x000fe40000011605 */
[----:B------:R-:W-:Y:S02]  /*1040*/  SHF.R.U32.HI R16, RZ, R7, R16 ;  /* 0x00000007ff107219 */ /* 0x000fe40000011610 */
[----:B------:R-:W-:Y:S01]  /*1050*/  SEL R5, R14, R5, !P1 ;  /* 0x000000050e057207 */ /* 0x000fe20004800000 */
[----:B--2---:R-:W-:Y:S01]  /*1060*/  IMAD.HI.U32 R13, R11, R2, RZ ;  /* 0x000000020b0d7227 */ /* 0x004fe200078e00ff */
[----:B------:R-:W-:-:S03]  /*1070*/  SEL R16, R15, R16, !P2 ;  /* 0x000000100f107207 */ /* 0x000fc60005000000 */
[----:B------:R-:W-:Y:S01]  /*1080*/  IMAD.HI.U32 R6, R12, R2, RZ ;  /* 0x000000020c067227 */ /* 0x000fe200078e00ff */
[----:B------:R-:W-:-:S04]  /*1090*/  @P0 SHF.R.U32.HI R11, RZ, R3, R13 ;  /* 0x00000003ff0b0219 */ /* 0x000fc8000001160d */
[----:B------:R-:W-:Y:S01]  /*10a0*/  @P0 SHF.R.U32.HI R12, RZ, R3, R6 ;  /* 0x00000003ff0c0219 */ /* 0x000fe20000011606 */
[----:B------:R-:W-:-:S04]  /*10b0*/  IMAD R11, R11, R10, RZ ;  /* 0x0000000a0b0b7224 */ /* 0x000fc800078e02ff */
[----:B------:R-:W-:Y:S01]  /*10c0*/  IMAD R6, R12, R10, RZ ;  /* 0x0000000a0c067224 */ /* 0x000fe200078e02ff */
[----:B------:R-:W-:-:S04]  /*10d0*/  ISETP.GE.AND P1, PT, R5, R11, PT ;  /* 0x0000000b0500720c */ /* 0x000fc80003f26270 */
[----:B------:R-:W-:Y:S01]  /*10e0*/  ISETP.GE.OR P1, PT, R16, R6, P1 ;  /* 0x000000061000720c */ /* 0x000fe20000f26670 */
[----:B------:R-:W-:-:S05]  /*10f0*/  IMAD.HI.U32 R6, R5, R2, RZ ;  /* 0x0000000205067227 */ /* 0x000fca00078e00ff */
[----:B------:R-:W-:-:S04]  /*1100*/  SHF.R.U32.HI R6, RZ, R3, R6 ;  /* 0x00000003ff067219 */ /* 0x000fc80000011606 */
[----:B------:R-:W-:-:S03]  /*1110*/  SEL R6, R5, R6, !P0 ;  /* 0x0000000605067207 */ /* 0x000fc60004000000 */
[----:B------:R-:W-:Y:S01]  /*1120*/  @!P1 IMAD.HI.U32 R7, R16, R2, RZ ;  /* 0x0000000210079227 */ /* 0x000fe200078e00ff */
[----:B------:R-:W-:-:S04]  /*1130*/  IADD3 R2, PT, PT, -R6, RZ, RZ ;  /* 0x000000ff06027210 */ /* 0x000fc80007ffe1ff */
[----:B------:R-:W-:Y:S01]  /*1140*/  @!P1 SHF.R.U32.HI R3, RZ, R3, R7 ;  /* 0x00000003ff039219 */ /* 0x000fe20000011607 */
[----:B------:R-:W-:Y:S01]  /*1150*/  IMAD R2, R10, R2, R5 ;  /* 0x000000020a027224 */ /* 0x000fe200078e0205 */
[----:B------:R-:W-:Y:S02]  /*1160*/  IADD3 R7, PT, PT, -R5, RZ, RZ ;  /* 0x000000ff05077210 */ /* 0x000fe40007ffe1ff */
[----:B------:R-:W-:-:S03]  /*1170*/  @!P1 SEL R3, R16, R3, !P0 ;  /* 0x0000000310039207 */ /* 0x000fc60004000000 */
[----:B------:R-:W-:Y:S02]  /*1180*/  IMAD R7, R4, R7, R14 ;  /* 0x0000000704077224 */ /* 0x000fe400078e020e */
[--C-:B------:R-:W-:Y:S02]  /*1190*/  @!P1 IMAD.IADD R6, R6, 0x1, -R3.reuse ;  /* 0x0000000106069824 */ /* 0x100fe400078e0a03 */
[----:B------:R-:W-:Y:S01]  /*11a0*/  @!P1 IMAD R3, R2, R12, R3 ;  /* 0x0000000c02039224 */ /* 0x000fe200078e0203 */
[----:B------:R-:W-:Y:S01]  /*11b0*/  IADD3 R2, PT, PT, -R16, RZ, RZ ;  /* 0x000000ff10027210 */ /* 0x000fe20007ffe1ff */
[----:B------:R-:W-:Y:S02]  /*11c0*/  @!P1 IMAD R5, R6, R10, R16 ;  /* 0x0000000a06059224 */ /* 0x000fe400078e0210 */
[----:B------:R-:W-:Y:S02]  /*11d0*/  @!P1 IMAD.MOV.U32 R16, RZ, RZ, R3 ;  /* 0x000000ffff109224 */ /* 0x000fe400078e0003 */
[----:B------:R-:W-:-:S02]  /*11e0*/  IMAD R2, R9, R2, R15 ;  /* 0x0000000209027224 */ /* 0x000fc400078e020f */
[----:B------:R-:W-:Y:S02]  /*11f0*/  IMAD R14, R5, R4, R7 ;  /* 0x00000004050e7224 */ /* 0x000fe400078e0207 */
[----:B------:R-:W-:Y:S02]  /*1200*/  IMAD R15, R16, R9, R2 ;  /* 0x00000009100f7224 */ /* 0x000fe400078e0202 */
.L_x_15:
[----:B------:R-:W1:Y:S01]  /*1210*/  LDCU UR4, c[0x0][0xb30] ;  /* 0x00016600ff0477ac */ /* 0x000e620008000800 */
[----:B------:R-:W2:Y:S08]  /*1220*/  S2UR UR37, SR_CgaCtaId ;  /* 0x00000000002579c3 */ /* 0x000eb00000008800 */
[----:B------:R-:W3:Y:S01]  /*1230*/  LDC R26, c[0x0][0xb24] ;  /* 0x0002c900ff1a7b82 */ /* 0x000ee20000000800 */
[----:B-1----:R-:W-:-:S09]  /*1240*/  UISETP.NE.AND UP1, UPT, UR4, 0x1, UPT ;  /* 0x000000010400788c */ /* 0x002fd2000bf25270 */
[----:B--2---:R-:W-:Y:S05]  /*1250*/  BRA.U UP1, `(.L_x_16) ;  /* 0x0000000101407547 */ /* 0x004fea000b800000 */
[----:B------:R-:W1:Y:S08]  /*1260*/  LDC.64 R4, c[0x0][0xb10] ;  /* 0x0002c400ff047b82 */ /* 0x000e700000000a00 */
[----:B------:R-:W2:Y:S08]  /*1270*/  LDC.64 R2, c[0x0][0xb18] ;  /* 0x0002c600ff027b82 */ /* 0x000eb00000000a00 */
[----:B------:R-:W4:Y:S08]  /*1280*/  LDC R6, c[0x0][0xb20] ;  /* 0x0002c800ff067b82 */ /* 0x000f300000000800 */
[----:B------:R-:W3:Y:S01]  /*1290*/  LDC R7, c[0x0][0xb0c] ;  /* 0x0002c300ff077b82 */ /* 0x000ee20000000800 */
[----:B-1----:R-:W-:-:S05]  /*12a0*/  IMAD.HI.U32 R4, R15, R4, RZ ;  /* 0x000000040f047227 */ /* 0x002fca00078e00ff */
[----:B------:R-:W-:Y:S01]  /*12b0*/  SHF.R.U32.HI R4, RZ, R5, R4 ;  /* 0x00000005ff047219 */ /* 0x000fe20000011604 */
[----:B--2---:R-:W-:Y:S01]  /*12c0*/  IMAD.HI.U32 R3, R14, R3, RZ ;  /* 0x000000030e037227 */ /* 0x004fe200078e00ff */
[----:B------:R-:W-:-:S04]  /*12d0*/  ISETP.NE.AND P0, PT, R2, 0x1, PT ;  /* 0x000000010200780c */ /* 0x000fc80003f05270 */
[----:B----4-:R-:W-:-:S04]  /*12e0*/  SHF.R.U32.HI R3, RZ, R6, R3 ;  /* 0x00000006ff037219 */ /* 0x010fc80000011603 */
[----:B------:R-:W-:Y:S02]  /*12f0*/  SEL R3, R14, R3, !P0 ;  /* 0x000000030e037207 */ /* 0x000fe40004000000 */
[----:B---3--:R-:W-:-:S04]  /*1300*/  ISETP.NE.AND P1, PT, R7, 0x1, PT ;  /* 0x000000010700780c */ /* 0x008fc80003f25270 */
[----:B------:R-:W-:-:S05]  /*1310*/  SEL R4, R15, R4, !P1 ;  /* 0x000000040f047207 */ /* 0x000fca0004800000 */
[----:B------:R-:W-:Y:S02]  /*1320*/  IMAD.IADD R5, R3, 0x1, -R4 ;  /* 0x0000000103057824 */ /* 0x000fe400078e0a04 */
[----:B------:R-:W-:Y:S02]  /*1330*/  IMAD.IADD R3, R4, 0x1, -R3 ;  /* 0x0000000104037824 */ /* 0x000fe400078e0a03 */
[----:B------:R-:W-:Y:S02]  /*1340*/  IMAD R15, R5, R7, R15 ;  /* 0x00000007050f7224 */ /* 0x000fe400078e020f */
[----:B------:R-:W-:-:S07]  /*1350*/  IMAD R14, R3, R2, R14 ;  /* 0x00000002030e7224 */ /* 0x000fce00078e020e */
.L_x_16:
[----:B------:R-:W-:Y:S01]  /*1360*/  BAR.SYNC.DEFER_BLOCKING 0x0 ;  /* 0x0000000000007b1d */ /* 0x000fe20000010000 */
[----:B------:R-:W-:Y:S01]  /*1370*/  UISETP.NE.AND UP1, UPT, UR8, 0x2, UPT ;  /* 0x000000020800788c */ /* 0x000fe2000bf25270 */
[----:B------:R-:W-:Y:S02]  /*1380*/  ISETP.NE.OR P5, PT, R0, 0x2, !P5 ;  /* 0x000000020000780c */ /* 0x000fe40006fa5670 */
[----:B------:R-:W-:-:S06]  /*1390*/  LOP3.LUT R2, R77, 0x1f, RZ, 0xc0, !PT ;  /* 0x0000001f4d027812 */ /* 0x000fcc00078ec0ff */
[----:B------:R-:W-:Y:S05]  /*13a0*/  BRA.U UP1, `(.L_x_17) ;  /* 0x00000011015c7547 */ /* 0x000fea000b800000 */
[----:B------:R-:W1:Y:S01]  /*13b0*/  LDCU UR13, c[0x0][0x38c] ;  /* 0x00007180ff0d77ac */ /* 0x000e620008000800 */
[----:B------:R-:W2:Y:S01]  /*13c0*/  LDC R8, c[0x0][0x370] ;  /* 0x0000dc00ff087b82 */ /* 0x000ea20000000800 */
[----:B------:R-:W-:Y:S01]  /*13d0*/  PLOP3.LUT P1, PT, PT, PT, UP2, 0x80, 0x8 ;  /* 0x000000000008781c */ /* 0x000fe20003f2f028 */
[----:B------:R-:W-:Y:S01]  /*13e0*/  IMAD.MOV.U32 R17, RZ, RZ, 0x1 ;  /* 0x00000001ff117424 */ /* 0x000fe200078e00ff */
[----:B------:R-:W-:Y:S01]  /*13f0*/  ISETP.EQ.OR P4, PT, R2, RZ, P5 ;  /* 0x000000ff0200720c */ /* 0x000fe20002f82670 */
[----:B------:R-:W-:Y:S01]  /*1400*/  IMAD.MOV.U32 R16, RZ, RZ, RZ ;  /* 0x000000ffff107224 */ /* 0x000fe200078e00ff */
[----:B------:R-:W-:Y:S02]  /*1410*/  PLOP3.LUT P1, PT, P1, PT, PT, 0x8, 0x80 ;  /* 0x000000000080781c */ /* 0x000fe40000f2e170 */
[----:B------:R-:W-:Y:S01]  /*1420*/  CS2R R12, SRZ ;  /* 0x00000000000c7805 */ /* 0x000fe2000001ff00 */
[----:B------:R-:W-:Y:S01]  /*1430*/  IMAD.MOV.U32 R11, RZ, RZ, 0x1 ;  /* 0x00000001ff0b7424 */ /* 0x000fe200078e00ff */
[----:B------:R-:W4:Y:S01]  /*1440*/  LDC R0, c[0x0][0x374] ;  /* 0x0000dd00ff007b82 */ /* 0x000f220000000800 */
[----:B------:R-:W2:Y:S01]  /*1450*/  LDCU.64 UR22, c[0x0][0x348] ;  /* 0x00006900ff1677ac */ /* 0x000ea20008000a00 */
[----:B------:R-:W-:Y:S01]  /*1460*/  UMOV UR6, URZ ;  /* 0x000000ff00067c82 */ /* 0x000fe20008000000 */
[----:B-1----:R-:W-:-:S04]  /*1470*/  UIADD3 UR5, UPT, UPT, UR13, 0x1f, URZ ;  /* 0x0000001f0d057890 */ /* 0x002fc8000fffe0ff */
[----:B------:R-:W-:-:S04]  /*1480*/  USHF.R.S32.HI UR4, URZ, 0x1f, UR5 ;  /* 0x0000001fff047899 */ /* 0x000fc80008011405 */
[----:B------:R-:W-:-:S04]  /*1490*/  ULEA.HI UR4, UR4, UR5, URZ, 0x5 ;  /* 0x0000000504047291 */ /* 0x000fc8000f8f28ff */
[----:B------:R-:W-:Y:S02]  /*14a0*/  USHF.R.S32.HI UR15, URZ, 0x5, UR4 ;  /* 0x00000005ff0f7899 */ /* 0x000fe40008011404 */
[----:B------:R-:W-:Y:S02]  /*14b0*/  UIADD3 UR4, UPT, UPT, UR13, -0x1, URZ ;  /* 0xffffffff0d047890 */ /* 0x000fe4000fffe0ff */
[----:B------:R-:W-:Y:S02]  /*14c0*/  UISETP.LT.U32.AND UP0, UPT, UR15, 0x4, UPT ;  /* 0x000000040f00788c */ /* 0x000fe4000bf01070 */
[----:B------:R-:W-:Y:S02]  /*14d0*/  UISETP.GE.U32.AND UP1, UPT, UR4, -0x3f, UPT ;  /* 0xffffffc10400788c */ /* 0x000fe4000bf26070 */
[----:B------:R-:W-:Y:S02]  /*14e0*/  USEL UR14, UR15, 0x4, UP0 ;  /* 0x000000040f0e7887 */ /* 0x000fe40008000000 */
[----:B------:R-:W-:-:S02]  /*14f0*/  UIADD3 UR13, UPT, UPT, UR13, 0x3e, URZ ;  /* 0x0000003e0d0d7890 */ /* 0x000fc4000fffe0ff */
[----:B------:R-:W-:Y:S02]  /*1500*/  UIADD3 UR5, UPT, UPT, UR14, -0x1, URZ ;  /* 0xffffffff0e057890 */ /* 0x000fe4000fffe0ff */
[----:B------:R-:W-:-:S03]  /*1510*/  UIADD3 UR7, UPT, UPT, UR15, -UR14, URZ ;  /* 0x8000000e0f077290 */ /* 0x000fc6000fffe0ff */
[----:B------:R-:W-:-:S04]  /*1520*/  @UP1 UIADD3 UR5, UPT, UPT, UR14, URZ, URZ ;  /* 0x000000ff0e051290 */ /* 0x000fc8000fffe0ff */
[----:B--2---:R-:W-:-:S12]  /*1530*/  UIADD3 UR5, UPT, UPT, UR5, 0x1, URZ ;  /* 0x0000000105057890 */ /* 0x004fd8000fffe0ff */
.L_x_35:
[----:B------:R-:W-:Y:S01]  /*1540*/  UISETP.NE.AND UP0, UPT, UR37, URZ, UPT ;  /* 0x000000ff2500728c */ /* 0x000fe2000bf05270 */
[----:B------:R-:W1:Y:S08]  /*1550*/  S2UR UR37, SR_CgaCtaId ;  /* 0x00000000002579c3 */ /* 0x000e700000008800 */
[----:B------:R-:W-:Y:S05]  /*1560*/  BRA.U UP0, `(.L_x_18) ;  /* 0x0000000100347547 */ /* 0x000fea000b800000 */
[----:B------:R-:W2:Y:S01]  /*1570*/  S2R R2, SR_CgaCtaId ;  /* 0x0000000000027919 */ /* 0x000ea20000008800 */
[----:B------:R-:W-:-:S04]  /*1580*/  MOV R3, 0x400 ;  /* 0x0000040000037802 */ /* 0x000fc80000000f00 */
[----:B--2---:R-:W-:Y:S02]  /*1590*/  LEA R2, R2, R3, 0x18 ;  /* 0x0000000302027211 */ /* 0x004fe400078ec0ff */
[----:B------:R-:W-:-:S03]  /*15a0*/  SHF.L.U32 R3, R11, 0x1f, RZ ;  /* 0x0000001f0b037819 */ /* 0x000fc600000006ff */
[----:B------:R-:W-:-:S04]  /*15b0*/  IMAD R2, R12, 0x8, R2 ;  /* 0x000000080c027824 */ /* 0x000fc800078e0202 */
[----:B------:R-:W2:Y:S02]  /*15c0*/  SYNCS.PHASECHK.TRANS64.TRYWAIT P0, [R2+URZ+0x100], R3 ;  /* 0x00010003020075a7 */ /* 0x000ea400080011ff */
[----:B--2---:R-:W-:Y:S05]  /*15d0*/  @!P0 BRA `(.L_x_19) ;  /* 0x0000006c00208947 */ /* 0x004fea0003800000 */
.L_x_131:
[----:B------:R-:W-:Y:S01]  /*15e0*/  VIADD R12, R12, 0x1 ;  /* 0x000000010c0c7836 */ /* 0x000fe20000000000 */
[----:B------:R2:W-:Y:S04]  /*15f0*/  SYNCS.ARRIVE.TRANS64.A1T0 RZ, [R2+URZ+0xf0], RZ ;  /* 0x0000f0ff02ff79a7 */ /* 0x0005e800081000ff */
[----:B------:R-:W-:-:S04]  /*1600*/  ISETP.NE.AND P0, PT, R12, 0x2, PT ;  /* 0x000000020c00780c */ /* 0x000fc80003f05270 */
[----:B------:R-:W-:Y:S02]  /*1610*/  SEL R12, R12, RZ, P0 ;  /* 0x000000ff0c0c7207 */ /* 0x000fe40000000000 */
[----:B--2---:R-:W-:-:S04]  /*1620*/  SEL R2, RZ, 0x1, P0 ;  /* 0x00000001ff027807 */ /* 0x004fc80000000000 */
[----:B------:R-:W-:-:S07]  /*1630*/  LOP3.LUT R11, R11, R2, RZ, 0x3c, !PT ;  /* 0x000000020b0b7212 */ /* 0x000fce00078e3cff */
.L_x_18:
[----:B------:R-:W-:Y:S01]  /*1640*/  UMOV UR4, 0x400 ;  /* 0x0000040000047882 */ /* 0x000fe20000000000 */
[----:B------:R-:W-:Y:S01]  /*1650*/  SHF.L.U32 R2, R17, 0x1f, RZ ;  /* 0x0000001f11027819 */ /* 0x000fe200000006ff */
[----:B-1----:R-:W-:Y:S01]  /*1660*/  ULEA UR4, UR37, UR4, 0x18 ;  /* 0x0000000425047291 */ /* 0x002fe2000f8ec0ff */
[----:B------:R-:W-:Y:S01]  /*1670*/  R2UR UR35, R15 ;  /* 0x000000000f2372ca */ /* 0x000fe200000e0000 */
[----:B------:R-:W-:Y:S01]  /*1680*/  UISETP.GE.U32.AND UP0, UPT, UR13, 0x3f, UPT ;  /* 0x0000003f0d00788c */ /* 0x000fe2000bf06070 */
[----:B------:R-:W-:Y:S01]  /*1690*/  R2UR UR11, R14 ;  /* 0x000000000e0b72ca */ /* 0x000fe200000e0000 */
[----:B------:R-:W-:Y:S01]  /*16a0*/  ULEA UR8, UR6, UR4, 0x3 ;  /* 0x0000000406087291 */ /* 0x000fe2000f8e18ff */
[----:B------:R-:W-:-:S08]  /*16b0*/  UMOV UR24, URZ ;  /* 0x000000ff00187c82 */ /* 0x000fd00008000000 */
[----:B------:R1:W2:Y:S01]  /*16c0*/  SYNCS.PHASECHK.TRANS64.TRYWAIT P0, [UR8+0x20], R2 ;  /* 0x00002002ff0075a7 */ /* 0x0002a20008001108 */
[----:B------:R-:W-:Y:S02]  /*16d0*/  USHF.L.U32 UR35, UR35, 0x6, URZ ;  /* 0x0000000623237899 */ /* 0x000fe400080006ff */
[----:B------:R-:W-:Y:S01]  /*16e0*/  USHF.L.U32 UR11, UR11, 0x7, URZ ;  /* 0x000000070b0b7899 */ /* 0x000fe200080006ff */
[----:B------:R-:W-:Y:S11]  /*16f0*/  BRA.U !UP0, `(.L_x_20) ;  /* 0x0000000108a87547 */ /* 0x000ff6000b800000 */
[----:B------:R-:W-:Y:S01]  /*1700*/  UMOV UR16, URZ ;  /* 0x000000ff00107c82 */ /* 0x000fe20008000000 */
[----:B------:R-:W-:-:S05]  /*1710*/  UMOV UR17, UR6 ;  /* 0x0000000600117c82 */ /* 0x000fca0008000000 */
.L_x_25:
[----:B-1----:R-:W-:Y:S01]  /*1720*/  ULEA UR33, UR17, UR4, 0x3 ;  /* 0x0000000411217291 */ /* 0x002fe2000f8e18ff */
[----:B--2---:R-:W-:Y:S01]  /*1730*/  @!P5 MOV R3, 0x6000 ;  /* 0x000060000003d802 */ /* 0x004fe20000000f00 */
[----:B--2---:R-:W-:Y:S10]  /*1740*/  @P0 BRA `(.L_x_21) ;  /* 0x00000000000c0947 */ /* 0x004ff40003800000 */
[----:B------:R-:W-:-:S04]  /*1750*/  SHF.L.U32 R4, R17, 0x1f, RZ ;  /* 0x0000001f11047819 */ /* 0x000fc800000006ff */
[----:B------:R-:W2:Y:S02]  /*1760*/  SYNCS.PHASECHK.TRANS64.TRYWAIT P0, [UR33+0x20], R4 ;  /* 0x00002004ff0075a7 */ /* 0x000ea40008001121 */
[----:B--2---:R-:W-:Y:S05]  /*1770*/  @!P0 BRA `(.L_x_22) ;  /* 0x0000006800cc8947 */ /* 0x004fea0003800000 */
.L_x_21:
[----:B------:R2:W-:Y:S01]  /*1780*/  @!P5 SYNCS.ARRIVE.TRANS64 RZ, [UR33], R3 ;  /* 0x00000003ffffd9a7 */ /* 0x0005e20008000021 */
[----:B------:R-:W-:Y:S04]  /*1790*/  BSSY.RECONVERGENT B0, `(.L_x_23) ;  /* 0x0000003000007945 */ /* 0x000fe80003800200 */
[----:B------:R-:W-:Y:S05]  /*17a0*/  @P4 BRA `(.L_x_24) ;  /* 0x0000000000044947 */ /* 0x000fea0003800000 */
[----:B------:R-:W-:Y:S05]  /*17b0*/  BPT.TRAP 0x1 ;  /* 0x000000040000795c */ /* 0x000fea0000300000 */
.L_x_24:
[----:B------:R-:W-:Y:S05]  /*17c0*/  BSYNC.RECONVERGENT B0 ;  /* 0x0000000000007941 */ /* 0x000fea0003800200 */
.L_x_23:
[----:B------:R-:W-:Y:S02]  /*17d0*/  UIADD3 UR6, UPT, UPT, UR17, 0x1, URZ ;  /* 0x0000000111067890 */ /* 0x000fe4000fffe0ff */
[----:B------:R-:W-:Y:S02]  /*17e0*/  ULEA UR32, UR17, UR4, 0xd ;  /* 0x0000000411207291 */ /* 0x000fe4000f8e68ff */
[----:B------:R-:W-:Y:S02]  /*17f0*/  UISETP.NE.AND UP0, UPT, UR6, 0x4, UPT ;  /* 0x000000040600788c */ /* 0x000fe4000bf05270 */
[----:B------:R-:W-:Y:S02]  /*1800*/  UIADD3 UR26, UP1, UPT, UR22, 0x80, URZ ;  /* 0x00000080161a7890 */ /* 0x000fe4000ff3e0ff */
[----:B------:R-:W-:Y:S02]  /*1810*/  USEL UR9, URZ, 0x1, UP0 ;  /* 0x00000001ff097887 */ /* 0x000fe40008000000 */
[----:B------:R-:W-:-:S02]  /*1820*/  USEL UR6, UR6, URZ, UP0 ;  /* 0x000000ff06067287 */ /* 0x000fc40008000000 */
[----:B------:R-:W-:Y:S02]  /*1830*/  UIADD3 UR20, UP0, UPT, UR22, 0x180, URZ ;  /* 0x0000018016147890 */ /* 0x000fe4000ff1e0ff */
[----:B------:R-:W-:Y:S01]  /*1840*/  ULEA UR8, UR6, UR4, 0x3 ;  /* 0x0000000406087291 */ /* 0x000fe2000f8e18ff */
[----:B------:R-:W-:Y:S01]  /*1850*/  LOP3.LUT R17, R17, UR9, RZ, 0x3c, !PT ;  /* 0x0000000911117c12 */ /* 0x000fe2000f8e3cff */
[----:B------:R-:W-:Y:S02]  /*1860*/  USHF.L.U32 UR34, UR16, 0x5, URZ ;  /* 0x0000000510227899 */ /* 0x000fe400080006ff */
[----:B------:R-:W-:Y:S01]  /*1870*/  UIADD3.X UR27, UPT, UPT, URZ, UR23, URZ, UP1, !UPT ;  /* 0x00000017ff1b7290 */ /* 0x000fe20008ffe4ff */
[----:B-1----:R-:W-:Y:S01]  /*1880*/  SHF.L.U32 R2, R17, 0x1f, RZ ;  /* 0x0000001f11027819 */ /* 0x002fe200000006ff */
[----:B------:R-:W-:Y:S02]  /*1890*/  UIADD3 UR32, UPT, UPT, UR32, 0x8800, URZ ;  /* 0x0000880020207890 */ /* 0x000fe4000fffe0ff */
[----:B------:R-:W-:Y:S01]  /*18a0*/  UIADD3.X UR21, UPT, UPT, URZ, UR23, URZ, UP0, !UPT ;  /* 0x00000017ff157290 */ /* 0x000fe200087fe4ff */
[----:B------:R1:W1:Y:S01]  /*18b0*/  SYNCS.PHASECHK.TRANS64.TRYWAIT P0, [UR8+0x20], R2 ;  /* 0x00002002ff0075a7 */ /* 0x0002620008001108 */
[----:B------:R-:W-:Y:S01]  /*18c0*/  ULEA UR8, UR17, UR4, 0xe ;  /* 0x0000000411087291 */ /* 0x000fe2000f8e70ff */
[----:B------:R-:W-:Y:S01]  /*18d0*/  UMOV UR18, 0x0 ;  /* 0x0000000000127882 */ /* 0x000fe20000000000 */
[----:B------:R-:W-:-:S02]  /*18e0*/  UMOV UR19, 0x10000000 ;  /* 0x1000000000137882 */ /* 0x000fc40000000000 */
[----:B------:R-:W-:Y:S01]  /*18f0*/  UIADD3 UR8, UPT, UPT, UR8, 0x10800, URZ ;  /* 0x0001080008087890 */ /* 0x000fe2000fffe0ff */
[----:B------:R1:W-:Y:S01]  /*1900*/  UTMALDG.3D [UR32], [UR26], desc[UR18] ;  /* 0x000012201a0075b4 */ /* 0x0003e20008011000 */
[----:B------:R-:W-:Y:S01]  /*1910*/  UMOV UR12, UR36 ;  /* 0x00000024000c7c82 */ /* 0x000fe20008000000 */
[----:B------:R-:W-:Y:S01]  /*1920*/  UMOV UR9, UR33 ;  /* 0x0000002100097c82 */ /* 0x000fe20008000000 */
[----:B------:R-:W-:Y:S01]  /*1930*/  UMOV UR10, UR34 ;  /* 0x00000022000a7c82 */ /* 0x000fe20008000000 */
[----:B------:R-:W-:Y:S01]  /*1940*/  UIADD3 UR16, UPT, UPT, UR16, 0x1, URZ ;  /* 0x0000000110107890 */ /* 0x000fe2000fffe0ff */
[----:B------:R-:W-:Y:S01]  /*1950*/  UMOV UR24, UR5 ;  /* 0x0000000500187c82 */ /* 0x000fe20008000000 */
[----:B------:R-:W-:Y:S02]  /*1960*/  UMOV UR17, UR6 ;  /* 0x0000000600117c82 */ /* 0x000fe40008000000 */
[----:B------:R1:W-:Y:S01]  /*1970*/  UTMALDG.3D [UR8], [UR20], desc[UR18] ;  /* 0x00001208140075b4 */ /* 0x0003e20008011000 */
[----:B------:R-:W-:-:S09]  /*1980*/  UISETP.NE.AND UP0, UPT, UR16, UR5, UPT ;  /* 0x000000051000728c */ /* 0x000fd2000bf05270 */
[----:B------:R-:W-:Y:S05]  /*1990*/  BRA.U UP0, `(.L_x_25) ;  /* 0xfffffffd00607547 */ /* 0x000fea000b83ffff */
.L_x_20:
[----:B-1----:R-:W-:Y:S01]  /*19a0*/  ULEA UR8, UR6, UR4, 0x3 ;  /* 0x0000000406087291 */ /* 0x002fe2000f8e18ff */
[----:B------:R-:W-:Y:S01]  /*19b0*/  SHF.L.U32 R2, R17, 0x1f, RZ ;  /* 0x0000001f11027819 */ /* 0x000fe200000006ff */
[----:B------:R-:W-:Y:S01]  /*19c0*/  @!P1 SYNCS.ARRIVE.TRANS64.A1T0 RZ, [UR4+0x88], RZ ;  /* 0x000088ffffff99a7 */ /* 0x000fe20008100004 */
[----:B------:R-:W-:-:S06]  /*19d0*/  UISETP.GT.AND UP0, UPT, UR15, UR14, UPT ;  /* 0x0000000e0f00728c */ /* 0x000fcc000bf04270 */
[----:B--2---:R1:W2:Y:S03]  /*19e0*/  SYNCS.PHASECHK.TRANS64.TRYWAIT P0, [UR8+0x20], R2 ;  /* 0x00002002ff0075a7 */ /* 0x0042a60008001108 */
[----:B------:R-:W-:Y:S05]  /*19f0*/  BRA.U !UP0, `(.L_x_26) ;  /* 0x0000000108ac7547 */ /* 0x000fea000b800000 */
[----:B------:R-:W-:Y:S01]  /*1a00*/  UIADD3 UR21, UPT, UPT, UR7, UR24, URZ ;  /* 0x0000001807157290 */ /* 0x000fe2000fffe0ff */
[----:B------:R-:W-:-:S11]  /*1a10*/  UMOV UR25, UR6 ;  /* 0x0000000600197c82 */ /* 0x000fd60008000000 */
.L_x_31:
[----:B-1----:R-:W-:Y:S01]  /*1a20*/  ULEA UR17, UR25, UR4, 0x3 ;  /* 0x0000000419117291 */ /* 0x002fe2000f8e18ff */
[----:B--2---:R-:W-:Y:S01]  /*1a30*/  @!P5 MOV R3, 0x6000 ;  /* 0x000060000003d802 */ /* 0x004fe20000000f00 */
[----:B--2---:R-:W-:Y:S10]  /*1a40*/  @P0 BRA `(.L_x_27) ;  /* 0x00000000000c0947 */ /* 0x004ff40003800000 */
[----:B------:R-:W-:-:S04]  /*1a50*/  SHF.L.U32 R4, R17, 0x1f, RZ ;  /* 0x0000001f11047819 */ /* 0x000fc800000006ff */
[----:B------:R-:W2:Y:S02]  /*1a60*/  SYNCS.PHASECHK.TRANS64.TRYWAIT P0, [UR17+0x20], R4 ;  /* 0x00002004ff0075a7 */ /* 0x000ea40008001111 */
[----:B--2---:R-:W-:Y:S05]  /*1a70*/  @!P0 BRA `(.L_x_28) ;  /* 0x0000006800248947 */ /* 0x004fea0003800000 */
.L_x_27:
[----:B------:R2:W-:Y:S01]  /*1a80*/  @!P5 SYNCS.ARRIVE.TRANS64 RZ, [UR17], R3 ;  /* 0x00000003ffffd9a7 */ /* 0x0005e20008000011 */
[----:B------:R-:W-:Y:S04]  /*1a90*/  BSSY.RECONVERGENT B0, `(.L_x_29) ;  /* 0x0000003000007945 */ /* 0x000fe80003800200 */
[----:B------:R-:W-:Y:S05]  /*1aa0*/  @P4 BRA `(.L_x_30) ;  /* 0x0000000000044947 */ /* 0x000fea0003800000 */
[----:B------:R-:W-:Y:S05]  /*1ab0*/  BPT.TRAP 0x1 ;  /* 0x000000040000795c */ /* 0x000fea0000300000 */
.L_x_30:
[----:B------:R-:W-:Y:S05]  /*1ac0*/  BSYNC.RECONVERGENT B0 ;  /* 0x0000000000007941 */ /* 0x000fea0003800200 */
.L_x_29:
        /* <DEDUP_REMOVED lines=10> */
[----:B------:R-:W-:Y:S01]  /*1b70*/  UIADD3 UR16, UPT, UPT, UR16, 0x8800, URZ ;  /* 0x0000880010107890 */ /* 0x000fe2000fffe0ff */
[----:B-1----:R-:W-:Y:S01]  /*1b80*/  SHF.L.U32 R2, R17, 0x1f, RZ ;  /* 0x0000001f11027819 */ /* 0x002fe200000006ff */
[----:B------:R-:W-:Y:S02]  /*1b90*/  UIADD3.X UR31, UPT, UPT, URZ, UR23, URZ, UP1, !UPT ;  /* 0x00000017ff1f7290 */ /* 0x000fe40008ffe4ff */
[----:B------:R-:W-:Y:S01]  /*1ba0*/  UIADD3.X UR29, UPT, UPT, URZ, UR23, URZ, UP0, !UPT ;  /* 0x00000017ff1d7290 */ /* 0x000fe200087fe4ff */
[----:B------:R1:W1:Y:S01]  /*1bb0*/  SYNCS.PHASECHK.TRANS64.TRYWAIT P0, [UR8+0x20], R2 ;  /* 0x00002002ff0075a7 */ /* 0x0002620008001108 */
[----:B------:R-:W-:Y:S01]  /*1bc0*/  ULEA UR8, UR25, UR4, 0xe ;  /* 0x0000000419087291 */ /* 0x000fe2000f8e70ff */
[----:B------:R-:W-:Y:S01]  /*1bd0*/  UMOV UR26, 0x0 ;  /* 0x00000000001a7882 */ /* 0x000fe20000000000 */
[----:B------:R-:W-:-:S02]  /*1be0*/  UMOV UR27, 0x10000000 ;  /* 0x10000000001b7882 */ /* 0x000fc40000000000 */
[----:B------:R-:W-:Y:S01]  /*1bf0*/  UIADD3 UR8, UPT, UPT, UR8, 0x10800, URZ ;  /* 0x0001080008087890 */ /* 0x000fe2000fffe0ff */
[----:B------:R-:W-:Y:S01]  /*1c00*/  UMOV UR19, UR35 ;  /* 0x0000002300137c82 */ /* 0x000fe20008000000 */
[----:B------:R-:W-:Y:S01]  /*1c10*/  UMOV UR20, UR36 ;  /* 0x0000002400147c82 */ /* 0x000fe20008000000 */
[----:B------:R-:W-:Y:S01]  /*1c20*/  UMOV UR12, UR36 ;  /* 0x00000024000c7c82 */ /* 0x000fe20008000000 */
[----:B------:R-:W-:Y:S01]  /*1c30*/  UMOV UR9, UR17 ;  /* 0x0000001100097c82 */ /* 0x000fe20008000000 */
[----:B------:R-:W-:Y:S01]  /*1c40*/  UMOV UR10, UR18 ;  /* 0x00000012000a7c82 */ /* 0x000fe20008000000 */
[----:B------:R1:W-:Y:S01]  /*1c50*/  UTMALDG.3D [UR16], [UR30], desc[UR26] ;  /* 0x00001a101e0075b4 */ /* 0x0003e20008011000 */
[----:B------:R-:W-:Y:S01]  /*1c60*/  UIADD3 UR24, UPT, UPT, UR24, 0x1, URZ ;  /* 0x0000000118187890 */ /* 0x000fe2000fffe0ff */
[----:B------:R-:W-:-:S03]  /*1c70*/  UMOV UR25, UR6 ;  /* 0x0000000600197c82 */ /* 0x000fc60008000000 */
[----:B------:R-:W-:Y:S01]  /*1c80*/  UISETP.NE.AND UP0, UPT, UR24, UR21, UPT ;  /* 0x000000151800728c */ /* 0x000fe2000bf05270 */
[----:B------:R1:W-:Y:S08]  /*1c90*/  UTMALDG.3D [UR8], [UR28], desc[UR26] ;  /* 0x00001a081c0075b4 */ /* 0x0003f00008011000 */
[----:B------:R-:W-:Y:S05]  /*1ca0*/  BRA.U UP0, `(.L_x_31) ;  /* 0xfffffffd005c7547 */ /* 0x000fea000b83ffff */
.L_x_26:
[C---:B-1----:R-:W-:Y:S01]  /*1cb0*/  LEA R2, R16.reuse, UR4, 0x3 ;  /* 0x0000000410027c11 */ /* 0x042fe2000f8e18ff */
[----:B------:R-:W-:Y:S01]  /*1cc0*/  NOP ;  /* 0x0000000000007918 */ /* 0x000fe20000000000 */
[----:B--2---:R-:W-:Y:S02]  /*1cd0*/  SHF.L.U32 R3, R13, 0x1f, RZ ;  /* 0x0000001f0d037819 */ /* 0x004fe400000006ff */
[----:B------:R-:W-:Y:S02]  /*1ce0*/  LEA R4, R16, UR4, 0x4 ;  /* 0x0000000410047c11 */ /* 0x000fe4000f8e20ff */
[----:B------:R-:W1:Y:S02]  /*1cf0*/  SYNCS.PHASECHK.TRANS64.TRYWAIT P0, [R2+URZ+0x90], R3 ;  /* 0x00009003020075a7 */ /* 0x000e6400080011ff */
[----:B-1----:R-:W-:Y:S05]  /*1d00*/  @!P0 BRA `(.L_x_32) ;  /* 0x0000006400988947 */ /* 0x002fea0003800000 */
.L_x_134:
[----:B------:R-:W2:Y:S01]  /*1d10*/  LDS.128 R4, [R4+0x120] ;  /* 0x0001200004047984 */ /* 0x000ea20000000c00 */
[----:B---3--:R-:W-:Y:S01]  /*1d20*/  ISETP.GE.AND P0, PT, R26, 0x1, PT ;  /* 0x000000011a00780c */ /* 0x008fe20003f06270 */
[----:B-1----:R-:W-:Y:S01]  /*1d30*/  VIADD R2, R2, 0xa0 ;  /* 0x000000a002027836 */ /* 0x002fe20000000000 */
[----:B------:R-:W-:Y:S01]  /*1d40*/  @!PT LDS RZ, [RZ] ;  /* 0x00000000fffff984 */ /* 0x000fe20000000800 */
[----:B------:R-:W-:Y:S01]  /*1d50*/  @!PT LDS RZ, [RZ] ;  /* 0x00000000fffff984 */ /* 0x000fe20000000800 */
[----:B------:R-:W-:Y:S01]  /*1d60*/  @!PT LDS RZ, [RZ] ;  /* 0x00000000fffff984 */ /* 0x000fe20000000800 */
[----:B------:R-:W-:Y:S01]  /*1d70*/  @!PT LDS RZ, [RZ] ;  /* 0x00000000fffff984 */ /* 0x000fe20000000800 */
[----:B------:R1:W-:Y:S06]  /*1d80*/  MEMBAR.ALL.CTA ;  /* 0x0000000000007992 */ /* 0x0003ec0000008000 */
[----:B-1----:R-:W1:Y:S01]  /*1d90*/  FENCE.VIEW.ASYNC.S ;  /* 0x00000000000073c6 */ /* 0x002e620000000000 */
[----:B------:R-:W-:-:S04]  /*1da0*/  PRMT R2, RZ, 0x654, R2 ;  /* 0x00000654ff027816 */ /* 0x000fc80000000002 */
[----:B-1----:R1:W-:Y:S01]  /*1db0*/  SYNCS.ARRIVE.TRANS64.RED.A1T0 RZ, [R2+URZ], RZ ;  /* 0x000000ff02ff79a7 */ /* 0x0023e200081004ff */
[----:B--2---:R-:W-:-:S13]  /*1dc0*/  LOP3.LUT P2, RZ, R6, 0x1, RZ, 0xc0, !PT ;  /* 0x0000000106ff7812 */ /* 0x004fda000784c0ff */
[----:B------:R-:W-:Y:S01]  /*1dd0*/  @P2 SHF.R.U32.HI R3, RZ, 0x10, R5 ;  /* 0x00000010ff032819 */ /* 0x000fe20000011605 */
[----:B------:R-:W-:Y:S01]  /*1de0*/  VOTEU.ANY UP0, P2 ;  /* 0x0000000000ff7886 */ /* 0x000fe20001000100 */
[----:B------:R-:W-:Y:S02]  /*1df0*/  @P2 MOV R10, R4 ;  /* 0x00000004000a2202 */ /* 0x000fe40000000f00 */
[----:B------:R-:W-:Y:S02]  /*1e00*/  @P2 R2UR.BROADCAST UR8, R3 ;  /* 0x00000000030822ca */ /* 0x000fe400008e0000 */
[----:B------:R-:W-:-:S11]  /*1e10*/  @P2 LOP3.LUT R9, R5, 0xffff, RZ, 0xc0, !PT ;  /* 0x0000ffff05092812 */ /* 0x000fd600078ec0ff */
[----:B------:R-:W-:Y:S01]  /*1e20*/  @UP0 UMOV UR36, UR8 ;  /* 0x0000000800240c82 */ /* 0x000fe20008000000 */
[----:B-1----:R-:W-:Y:S05]  /*1e30*/  @!P0 BRA `(.L_x_33) ;  /* 0x0000000000b88947 */ /* 0x002fea0003800000 */
[----:B------:R-:W4:Y:S01]  /*1e40*/  LDC.64 R4, c[0x0][0xb18] ;  /* 0x0002c600ff047b82 */ /* 0x000f220000000a00 */
[----:B------:R-:W-:-:S07]  /*1e50*/  ISETP.NE.AND P3, PT, R26, 0x1, PT ;  /* 0x000000011a00780c */ /* 0x000fce0003f65270 */
[----:B------:R-:W1:Y:S08]  /*1e60*/  LDC.64 R6, c[0x0][0xb10] ;  /* 0x0002c400ff067b82 */ /* 0x000e700000000a00 */
[----:B------:R-:W2:Y:S08]  /*1e70*/  LDC R14, c[0x0][0xb20] ;  /* 0x0002c800ff0e7b82 */ /* 0x000eb00000000800 */
[----:B------:R-:W3:Y:S01]  /*1e80*/  LDC R15, c[0x0][0xb0c] ;  /* 0x0002c300ff0f7b82 */ /* 0x000ee20000000800 */
[----:B----4-:R-:W-:Y:S01]  /*1e90*/  IMAD.HI.U32 R19, R0, R5, RZ ;  /* 0x0000000500137227 */ /* 0x010fe200078e00ff */
[----:B------:R-:W-:-:S03]  /*1ea0*/  ISETP.NE.AND P0, PT, R4, 0x1, PT ;  /* 0x000000010400780c */ /* 0x000fc60003f05270 */
[----:B------:R-:W-:-:S03]  /*1eb0*/  IMAD.HI.U32 R5, R9, R5, RZ ;  /* 0x0000000509057227 */ /* 0x000fc600078e00ff */
[----:B------:R-:W4:Y:S01]  /*1ec0*/  LDC.64 R2, c[0x0][0xb28] ;  /* 0x0002ca00ff027b82 */ /* 0x000f220000000a00 */
[----:B-1----:R-:W-:-:S04]  /*1ed0*/  IMAD.HI.U32 R20, R8, R6, RZ ;  /* 0x0000000608147227 */ /* 0x002fc800078e00ff */
[----:B------:R-:W-:Y:S01]  /*1ee0*/  IMAD.HI.U32 R21, R10, R6, RZ ;  /* 0x000000060a157227 */ /* 0x000fe200078e00ff */
[----:B------:R-:W-:Y:S02]  /*1ef0*/  SHF.R.U32.HI R20, RZ, R7, R20 ;  /* 0x00000007ff147219 */ /* 0x000fe40000011614 */
[-C--:B--2---:R-:W-:Y:S02]  /*1f00*/  SHF.R.U32.HI R19, RZ, R14.reuse, R19 ;  /* 0x0000000eff137219 */ /* 0x084fe40000011613 */
[----:B------:R-:W-:Y:S02]  /*1f10*/  SHF.R.U32.HI R5, RZ, R14, R5 ;  /* 0x0000000eff057219 */ /* 0x000fe40000011605 */
[----:B------:R-:W-:Y:S02]  /*1f20*/  SEL R19, R0, R19, !P0 ;  /* 0x0000001300137207 */ /* 0x000fe40004000000 */
[----:B------:R-:W-:Y:S02]  /*1f30*/  SHF.R.U32.HI R21, RZ, R7, R21 ;  /* 0x00000007ff157219 */ /* 0x000fe40000011615 */
[----:B---3--:R-:W-:-:S02]  /*1f40*/  ISETP.NE.AND P1, PT, R15, 0x1, PT ;  /* 0x000000010f00780c */ /* 0x008fc40003f25270 */
[----:B------:R-:W-:Y:S02]  /*1f50*/  SEL R5, R9, R5, !P0 ;  /* 0x0000000509057207 */ /* 0x000fe40004000000 */
[----:B------:R-:W-:Y:S02]  /*1f60*/  SEL R20, R8, R20, !P1 ;  /* 0x0000001408147207 */ /* 0x000fe40004800000 */
[----:B------:R-:W-:Y:S01]  /*1f70*/  SEL R21, R10, R21, !P1 ;  /* 0x000000150a157207 */ /* 0x000fe20004800000 */
[----:B----4-:R-:W-:-:S04]  /*1f80*/  IMAD.HI.U32 R18, R19, R2, RZ ;  /* 0x0000000213127227 */ /* 0x010fc800078e00ff */
        /* <DEDUP_REMOVED lines=10> */
[----:B------:R-:W-:-:S04]  /*2030*/  @!P0 IMAD.HI.U32 R7, R21, R2, RZ ;  /* 0x0000000215078227 */ /* 0x000fc800078e00ff */
[----:B------:R-:W-:Y:S01]  /*2040*/  IMAD.MOV R2, RZ, RZ, -R6 ;  /* 0x000000ffff027224 */ /* 0x000fe200078e0a06 */
[----:B------:R-:W-:Y:S02]  /*2050*/  @!P0 SHF.R.U32.HI R3, RZ, R3, R7 ;  /* 0x00000003ff038219 */ /* 0x000fe40000011607 */
[----:B------:R-:W-:Y:S01]  /*2060*/  IADD3 R7, PT, PT, -R5, RZ, RZ ;  /* 0x000000ff05077210 */ /* 0x000fe20007ffe1ff */
[----:B------:R-:W-:Y:S01]  /*2070*/  IMAD R2, R26, R2, R5 ;  /* 0x000000021a027224 */ /* 0x000fe200078e0205 */
        /* <DEDUP_REMOVED lines=10> */
.L_x_33:
[----:B------:R-:W1:Y:S02]  /*2120*/  LDCU UR8, c[0x0][0xb30] ;  /* 0x00016600ff0877ac */ /* 0x000e640008000800 */
[----:B-1----:R-:W-:-:S09]  /*2130*/  UISETP.NE.AND UP0, UPT, UR8, 0x1, UPT ;  /* 0x000000010800788c */ /* 0x002fd2000bf05270 */
[----:B------:R-:W-:Y:S05]  /*2140*/  BRA.U UP0, `(.L_x_34) ;  /* 0x0000000100407547 */ /* 0x000fea000b800000 */
[----:B------:R-:W1:Y:S08]  /*2150*/  LDC.64 R4, c[0x0][0xb10] ;  /* 0x0002c400ff047b82 */ /* 0x000e700000000a00 */
[----:B------:R-:W2:Y:S08]  /*2160*/  LDC.64 R2, c[0x0][0xb18] ;  /* 0x0002c600ff027b82 */ /* 0x000eb00000000a00 */
[----:B------:R-:W3:Y:S08]  /*2170*/  LDC R6, c[0x0][0xb20] ;  /* 0x0002c800ff067b82 */ /* 0x000ef00000000800 */
[----:B------:R-:W4:Y:S01]  /*2180*/  LDC R7, c[0x0][0xb0c] ;  /* 0x0002c300ff077b82 */ /* 0x000f220000000800 */
[----:B-1----:R-:W-:-:S05]  /*2190*/  IMAD.HI.U32 R4, R10, R4, RZ ;  /* 0x000000040a047227 */ /* 0x002fca00078e00ff */
[----:B------:R-:W-:Y:S01]  /*21a0*/  SHF.R.U32.HI R4, RZ, R5, R4 ;  /* 0x00000005ff047219 */ /* 0x000fe20000011604 */
[----:B--2---:R-:W-:Y:S01]  /*21b0*/  IMAD.HI.U32 R3, R9, R3, RZ ;  /* 0x0000000309037227 */ /* 0x004fe200078e00ff */
[----:B------:R-:W-:-:S04]  /*21c0*/  ISETP.NE.AND P0, PT, R2, 0x1, PT ;  /* 0x000000010200780c */ /* 0x000fc80003f05270 */
[----:B---3--:R-:W-:-:S04]  /*21d0*/  SHF.R.U32.HI R3, RZ, R6, R3 ;  /* 0x00000006ff037219 */ /* 0x008fc80000011603 */
[----:B------:R-:W-:Y:S02]  /*21e0*/  SEL R3, R9, R3, !P0 ;  /* 0x0000000309037207 */ /* 0x000fe40004000000 */
[----:B----4-:R-:W-:-:S04]  /*21f0*/  ISETP.NE.AND P1, PT, R7, 0x1, PT ;  /* 0x000000010700780c */ /* 0x010fc80003f25270 */
[----:B------:R-:W-:-:S05]  /*2200*/  SEL R4, R10, R4, !P1 ;  /* 0x000000040a047207 */ /* 0x000fca0004800000 */
[----:B------:R-:W-:Y:S02]  /*2210*/  IMAD.IADD R5, R3, 0x1, -R4 ;  /* 0x0000000103057824 */ /* 0x000fe400078e0a04 */
[----:B------:R-:W-:Y:S02]  /*2220*/  IMAD.IADD R3, R4, 0x1, -R3 ;  /* 0x0000000104037824 */ /* 0x000fe400078e0a03 */
[----:B------:R-:W-:Y:S02]  /*2230*/  IMAD R10, R5, R7, R10 ;  /* 0x00000007050a7224 */ /* 0x000fe400078e020a */
[----:B------:R-:W-:-:S07]  /*2240*/  IMAD R9, R3, R2, R9 ;  /* 0x0000000203097224 */ /* 0x000fce00078e0209 */
.L_x_34:
[----:B------:R-:W-:Y:S01]  /*2250*/  VIADD R16, R16, 0x1 ;  /* 0x0000000110107836 */ /* 0x000fe20000000000 */
[----:B------:R-:W-:Y:S01]  /*2260*/  PLOP3.LUT P1, PT, PT, PT, PT, 0x80, 0x8 ;  /* 0x000000000008781c */ /* 0x000fe20003f2f070 */
[----:B------:R-:W-:Y:S02]  /*2270*/  IMAD.IADD R15, R10, 0x1, R63 ;  /* 0x000000010a0f7824 */ /* 0x000fe400078e023f */
[----:B------:R-:W-:Y:S01]  /*2280*/  IMAD.IADD R14, R9, 0x1, R62 ;  /* 0x00000001090e7824 */ /* 0x000fe200078e023e */
[----:B------:R-:W-:-:S04]  /*2290*/  ISETP.NE.AND P0, PT, R16, 0x2, PT ;  /* 0x000000021000780c */ /* 0x000fc80003f05270 */
[----:B------:R-:W-:Y:S02]  /*22a0*/  SEL R2, RZ, 0x1, P0 ;  /* 0x00000001ff027807 */ /* 0x000fe40000000000 */
[----:B------:R-:W-:Y:S02]  /*22b0*/  SEL R16, R16, RZ, P0 ;  /* 0x000000ff10107207 */ /* 0x000fe40000000000 */
[----:B------:R-:W-:Y:S01]  /*22c0*/  LOP3.LUT R13, R13, R2, RZ, 0x3c, !PT ;  /* 0x000000020d0d7212 */ /* 0x000fe200078e3cff */
[----:B------:R-:W-:Y:S06]  /*22d0*/  @P2 BRA `(.L_x_35) ;  /* 0xfffffff000982947 */ /* 0x000fec000383ffff */
[----:B------:R-:W-:Y:S01]  /*22e0*/  UIADD3 UR4, UPT, UPT, UR4, 0x20, URZ ;  /* 0x0000002004047890 */ /* 0x000fe2000fffe0ff */
[----:B------:R-:W-:-:S03]  /*22f0*/  SHF.L.U32 R2, R17, 0x1f, RZ ;  /* 0x0000001f11027819 */ /* 0x000fc600000006ff */
[----:B------:R-:W-:-:S09]  /*2300*/  ULEA UR5, UR6, UR4, 0x3 ;  /* 0x0000000406057291 */ /* 0x000fd2000f8e18ff */
[----:B------:R-:W1:Y:S02]  /*2310*/  SYNCS.PHASECHK.TRANS64.TRYWAIT P0, [UR5], R2 ;  /* 0x00000002ff0075a7 */ /* 0x000e640008001105 */
[----:B-1----:R-:W-:Y:S05]  /*2320*/  @!P0 BRA `(.L_x_36) ;  /* 0x0000006000248947 */ /* 0x002fea0003800000 */
.L_x_136:
[----:B------:R-:W-:-:S04]  /*2330*/  UIADD3 UR6, UPT, UPT, UR6, 0x1, URZ ;  /* 0x0000000106067890 */ /* 0x000fc8000fffe0ff */
[----:B------:R-:W-:-:S04]  /*2340*/  UISETP.NE.AND UP0, UPT, UR6, 0x4, UPT ;  /* 0x000000040600788c */ /* 0x000fc8000bf05270 */
[----:B------:R-:W-:Y:S02]  /*2350*/  USEL UR7, URZ, 0x1, UP0 ;  /* 0x00000001ff077887 */ /* 0x000fe40008000000 */
[----:B------:R-:W-:-:S04]  /*2360*/  USEL UR6, UR6, URZ, UP0 ;  /* 0x000000ff06067287 */ /* 0x000fc80008000000 */
[----:B------:R-:W-:Y:S01]  /*2370*/  ULEA UR5, UR6, UR4, 0x3 ;  /* 0x0000000406057291 */ /* 0x000fe2000f8e18ff */
[----:B-1----:R-:W-:-:S04]  /*2380*/  LOP3.LUT R2, R17, UR7, RZ, 0x3c, !PT ;  /* 0x0000000711027c12 */ /* 0x002fc8000f8e3cff */
[----:B------:R-:W-:-:S04]  /*2390*/  SHF.L.U32 R3, R2, 0x1f, RZ ;  /* 0x0000001f02037819 */ /* 0x000fc800000006ff */
[----:B------:R-:W1:Y:S02]  /*23a0*/  SYNCS.PHASECHK.TRANS64.TRYWAIT P0, [UR5], R3 ;  /* 0x00000003ff0075a7 */ /* 0x000e640008001105 */
[----:B-1----:R-:W-:Y:S05]  /*23b0*/  @!P0 BRA `(.L_x_37) ;  /* 0x0000006000188947 */ /* 0x002fea0003800000 */
.L_x_138:
[----:B------:R-:W-:-:S04]  /*23c0*/  UIADD3 UR6, UPT, UPT, UR6, 0x1, URZ ;  /* 0x0000000106067890 */ /* 0x000fc8000fffe0ff */
[----:B------:R-:W-:-:S04]  /*23d0*/  UISETP.NE.AND UP0, UPT, UR6, 0x4, UPT ;  /* 0x000000040600788c */ /* 0x000fc8000bf05270 */
[----:B------:R-:W-:Y:S02]  /*23e0*/  USEL UR7, URZ, 0x1, UP0 ;  /* 0x00000001ff077887 */ /* 0x000fe40008000000 */
[----:B------:R-:W-:-:S04]  /*23f0*/  USEL UR6, UR6, URZ, UP0 ;  /* 0x000000ff06067287 */ /* 0x000fc80008000000 */
[----:B------:R-:W-:Y:S01]  /*2400*/  ULEA UR5, UR6, UR4, 0x3 ;  /* 0x0000000406057291 */ /* 0x000fe2000f8e18ff */
[----:B------:R-:W-:-:S04]  /*2410*/  LOP3.LUT R2, R2, UR7, RZ, 0x3c, !PT ;  /* 0x0000000702027c12 */ /* 0x000fc8000f8e3cff */
[----:B-1----:R-:W-:-:S04]  /*2420*/  SHF.L.U32 R3, R2, 0x1f, RZ ;  /* 0x0000001f02037819 */ /* 0x002fc800000006ff */
[----:B------:R-:W1:Y:S02]  /*2430*/  SYNCS.PHASECHK.TRANS64.TRYWAIT P0, [UR5], R3 ;  /* 0x00000003ff0075a7 */ /* 0x000e640008001105 */
[----:B-1----:R-:W-:Y:S05]  /*2440*/  @!P0 BRA `(.L_x_38) ;  /* 0x00000060000c8947 */ /* 0x002fea0003800000 */
.L_x_140:
[----:B------:R-:W-:-:S04]  /*2450*/  UIADD3 UR6, UPT, UPT, UR6, 0x1, URZ ;  /* 0x0000000106067890 */ /* 0x000fc8000fffe0ff */
[----:B------:R-:W-:-:S04]  /*2460*/  UISETP.NE.AND UP0, UPT, UR6, 0x4, UPT ;  /* 0x000000040600788c */ /* 0x000fc8000bf05270 */
[----:B------:R-:W-:Y:S02]  /*2470*/  USEL UR5, URZ, 0x1, UP0 ;  /* 0x00000001ff057887 */ /* 0x000fe40008000000 */
[----:B------:R-:W-:-:S04]  /*2480*/  USEL UR6, UR6, URZ, UP0 ;  /* 0x000000ff06067287 */ /* 0x000fc80008000000 */
[----:B------:R-:W-:Y:S01]  /*2490*/  ULEA UR6, UR6, UR4, 0x3 ;  /* 0x0000000406067291 */ /* 0x000fe2000f8e18ff */
[----:B------:R-:W-:-:S04]  /*24a0*/  LOP3.LUT R2, R2, UR5, RZ, 0x3c, !PT ;  /* 0x0000000502027c12 */ /* 0x000fc8000f8e3cff */
[----:B------:R-:W-:Y:S01]  /*24b0*/  SHF.L.U32 R2, R2, 0x1f, RZ ;  /* 0x0000001f02027819 */ /* 0x000fe200000006ff */
[----:B-1--4-:R-:W-:-:S07]  /*24c0*/  IMAD.U32 R0, RZ, RZ, UR6 ;  /* 0x00000006ff007e24 */ /* 0x012fce000f8e00ff */
.L_x_39:
[----:B-1----:R1:W2:Y:S02]  /*24d0*/  SYNCS.PHASECHK.TRANS64.TRYWAIT P0, [R0+URZ], R2 ;  /* 0x00000002000075a7 */ /* 0x0022a400080011ff */
[----:B--2---:R-:W-:Y:S05]  /*24e0*/  @!P0 NANOSLEEP.SYNCS 0x989680 ;  /* 0x009896800000895d */ /* 0x004fea0003900000 */
[----:B------:R-:W2:Y:S02]  /*24f0*/  @!P0 SYNCS.PHASECHK.TRANS64 P0, [R0+URZ], R2 ;  /* 0x00000002000085a7 */ /* 0x000ea400080010ff */
[----:B--2---:R-:W-:Y:S05]  /*2500*/  @P0 EXIT ;  /* 0x000000000000094d */ /* 0x004fea0003800000 */
[----:B------:R-:W-:Y:S05]  /*2510*/  BRA `(.L_x_39) ;  /* 0xfffffffc00ec7947 */ /* 0x000fea000383ffff */
.L_x_17:
[----:B------:R-:W-:-:S04]  /*2520*/  UISETP.NE.AND UP1, UPT, UR37, URZ, UPT ;  /* 0x000000ff2500728c */ /* 0x000fc8000bf25270 */
[----:B------:R-:W-:-:S09]  /*2530*/  UISETP.NE.OR UP1, UPT, UR8, 0x1, UP1 ;  /* 0x000000010800788c */ /* 0x000fd20008f25670 */
[----:B------:R-:W-:Y:S05]  /*2540*/  BRA.U UP1, `(.L_x_40) ;  /* 0x0000000501487547 */ /* 0x000fea000b800000 */
[----:B------:R-:W-:Y:S01]  /*2550*/  ISETP.NE.AND P2, PT, R2, RZ, PT ;  /* 0x000000ff0200720c */ /* 0x000fe20003f45270 */
[----:B------:R-:W-:Y:S01]  /*2560*/  IMAD.MOV.U32 R12, RZ, RZ, 0x1 ;  /* 0x00000001ff0c7424 */ /* 0x000fe200078e00ff */
[----:B------:R-:W-:Y:S02]  /*2570*/  CS2R R10, SRZ ;  /* 0x00000000000a7805 */ /* 0x000fe4000001ff00 */
[----:B------:R-:W-:Y:S01]  /*2580*/  CS2R R8, SRZ ;  /* 0x0000000000087805 */ /* 0x000fe2000001ff00 */
[----:B------:R-:W-:Y:S01]  /*2590*/  UMOV UR4, 0x400 ;  /* 0x0000040000047882 */ /* 0x000fe20000000000 */
[----:B------:R-:W-:Y:S01]  /*25a0*/  UMOV UR6, URZ ;  /* 0x000000ff00067c82 */ /* 0x000fe20008000000 */
[----:B------:R-:W-:-:S12]  /*25b0*/  ULEA UR37, UR37, UR4, 0x18 ;  /* 0x0000000425257291 */ /* 0x000fd8000f8ec0ff */
.L_x_44:
[----:B------:R-:W-:Y:S02]  /*25c0*/  LEA R0, R8, UR37, 0x3 ;  /* 0x0000002508007c11 */ /* 0x000fe4000f8e18ff */
[----:B------:R-:W-:-:S03]  /*25d0*/  SHF.L.U32 R4, R9, 0x1f, RZ ;  /* 0x0000001f09047819 */ /* 0x000fc600000006ff */
[----:B------:R-:W-:Y:S01]  /*25e0*/  VIADD R5, R0, 0x100 ;  /* 0x0000010000057836 */ /* 0x000fe20000000000 */
[----:B------:R-:W1:Y:S02]  /*25f0*/  SYNCS.PHASECHK.TRANS64.TRYWAIT P0, [R0+URZ+0xf0], R4 ;  /* 0x0000f004000075a7 */ /* 0x000e6400080011ff */
[----:B-1----:R-:W-:Y:S05]  /*2600*/  @!P0 BRA `(.L_x_41) ;  /* 0x0000005c00b48947 */ /* 0x002fea0003800000 */
.L_x_141:
[----:B------:R-:W-:Y:S01]  /*2610*/  ULEA UR5, UR6, UR37, 0x3 ;  /* 0x0000002506057291 */ /* 0x000fe2000f8e18ff */
[----:B-1----:R-:W-:Y:S01]  /*2620*/  PRMT R0, RZ, 0x654, R5 ;  /* 0x00000654ff007816 */ /* 0x002fe20000000005 */
[----:B------:R-:W-:Y:S01]  /*2630*/  @!P2 IMAD.MOV.U32 R4, RZ, RZ, 0x10 ;  /* 0x00000010ff04a424 */ /* 0x000fe200078e00ff */
[----:B------:R-:W-:Y:S01]  /*2640*/  SHF.L.U32 R5, R12, 0x1f, RZ ;  /* 0x0000001f0c057819 */ /* 0x000fe200000006ff */
[----:B------:R-:W-:Y:S01]  /*2650*/  UIADD3 UR4, UPT, UPT, UR5, 0x90, URZ ;  /* 0x0000009005047890 */ /* 0x000fe2000fffe0ff */
[----:B------:R1:W-:Y:S05]  /*2660*/  SYNCS.ARRIVE.TRANS64.RED.A1T0 RZ, [R0+URZ], RZ ;  /* 0x000000ff00ff79a7 */ /* 0x0003ea00081004ff */
[----:B------:R-:W-:Y:S01]  /*2670*/  IMAD.U32 R6, RZ, RZ, UR4 ;  /* 0x00000004ff067e24 */ /* 0x000fe2000f8e00ff */
[----:B------:R-:W2:Y:S04]  /*2680*/  SYNCS.PHASECHK.TRANS64.TRYWAIT P0, [UR5+0xa0], R5 ;  /* 0x0000a005ff0075a7 */ /* 0x000ea80008001105 */
[----:B------:R-:W-:Y:S01]  /*2690*/  PRMT R6, R2, 0x654, R6 ;  /* 0x0000065402067816 */ /* 0x000fe20000000006 */
[----:B-12---:R-:W-:Y:S06]  /*26a0*/  @!P0 BRA `(.L_x_42) ;  /* 0x0000005c00a08947 */ /* 0x006fec0003800000 */
.L_x_143:
[----:B------:R-:W-:Y:S01]  /*26b0*/  ULEA UR4, UR6, UR37, 0x4 ;  /* 0x0000002506047291 */ /* 0x000fe2000f8e20ff */
[----:B------:R-:W-:Y:S01]  /*26c0*/  SEL R3, R6, R3, !P2 ;  /* 0x0000000306037207 */ /* 0x000fe20005000000 */
[----:B------:R-:W-:Y:S01]  /*26d0*/  UIADD3 UR5, UPT, UPT, UR5, 0x90, URZ ;  /* 0x0000009005057890 */ /* 0x000fe2000fffe0ff */
[----:B-1----:R-:W-:Y:S01]  /*26e0*/  LEA R0, R11, UR37, 0x3 ;  /* 0x000000250b007c11 */ /* 0x002fe2000f8e18ff */
[----:B------:R-:W-:Y:S01]  /*26f0*/  UIADD3 UR4, UPT, UPT, UR4, 0x120, URZ ;  /* 0x0000012004047890 */ /* 0x000fe2000fffe0ff */
[----:B------:R1:W-:Y:S01]  /*2700*/  @!P2 SYNCS.ARRIVE.TRANS64.RED RZ, [R3+URZ], R4 ;  /* 0x0000000403ffa9a7 */ /* 0x0003e200080004ff */
[----:B------:R-:W-:Y:S01]  /*2710*/  UIADD3 UR6, UPT, UPT, UR6, 0x1, URZ ;  /* 0x0000000106067890 */ /* 0x000fe2000fffe0ff */
[----:B------:R-:W-:-:S03]  /*2720*/  VIADD R8, R8, 0x1 ;  /* 0x0000000108087836 */ /* 0x000fc60000000000 */
[----:B------:R-:W-:Y:S02]  /*2730*/  UISETP.NE.AND UP0, UPT, UR6, 0x2, UPT ;  /* 0x000000020600788c */ /* 0x000fe4000bf05270 */
[----:B------:R-:W-:Y:S01]  /*2740*/  ISETP.NE.AND P0, PT, R8, 0x2, PT ;  /* 0x000000020800780c */ /* 0x000fe20003f05270 */
[----:B------:R-:W-:Y:S06]  /*2750*/  UGETNEXTWORKID.BROADCAST [UR4], [UR5] ;  /* 0x00000000040073ca */ /* 0x000fec0008000100 */
[----:B------:R-:W-:Y:S02]  /*2760*/  USEL UR4, URZ, 0x1, UP0 ;  /* 0x00000001ff047887 */ /* 0x000fe40008000000 */
[----:B------:R-:W-:-:S04]  /*2770*/  USEL UR6, UR6, URZ, UP0 ;  /* 0x000000ff06067287 */ /* 0x000fc80008000000 */
[----:B------:R-:W-:Y:S02]  /*2780*/  LOP3.LUT R12, R12, UR4, RZ, 0x3c, !PT ;  /* 0x000000040c0c7c12 */ /* 0x000fe4000f8e3cff */
[----:B-1----:R-:W-:-:S04]  /*2790*/  SHF.L.U32 R4, R10, 0x1f, RZ ;  /* 0x0000001f0a047819 */ /* 0x002fc800000006ff */
[----:B------:R-:W1:Y:S02]  /*27a0*/  SYNCS.PHASECHK.TRANS64.TRYWAIT P1, [R0+URZ+0x90], R4 ;  /* 0x00009004000075a7 */ /* 0x000e6400080211ff */
[----:B-1----:R-:W-:Y:S05]  /*27b0*/  @!P1 BRA `(.L_x_43) ;  /* 0x0000005c00749947 */ /* 0x002fea0003800000 */
.L_x_144:
[C---:B-1----:R-:W-:Y:S01]  /*27c0*/  LEA R4, R11.reuse, UR37, 0x4 ;  /* 0x000000250b047c11 */ /* 0x042fe2000f8e20ff */
[----:B------:R-:W-:Y:S01]  /*27d0*/  VIADD R0, R0, 0xa0 ;  /* 0x000000a000007836 */ /* 0x000fe20000000000 */
[----:B------:R-:W-:Y:S01]  /*27e0*/  SEL R8, R8, RZ, P0 ;  /* 0x000000ff08087207 */ /* 0x000fe20000000000 */
[----:B------:R-:W-:-:S03]  /*27f0*/  VIADD R11, R11, 0x1 ;  /* 0x000000010b0b7836 */ /* 0x000fc60000000000 */
[----:B------:R-:W1:Y:S01]  /*2800*/  LDS.128 R4, [R4+0x120] ;  /* 0x0001200004047984 */ /* 0x000e620000000c00 */
[----:B------:R-:W-:Y:S02]  /*2810*/  PRMT R0, RZ, 0x654, R0 ;  /* 0x00000654ff007816 */ /* 0x000fe40000000000 */
[C---:B------:R-:W-:Y:S01]  /*2820*/  ISETP.NE.AND P1, PT, R11.reuse, 0x2, PT ;  /* 0x000000020b00780c */ /* 0x040fe20003f25270 */
[----:B------:R-:W-:Y:S01]  /*2830*/  @!PT LDS RZ, [RZ] ;  /* 0x00000000fffff984 */ /* 0x000fe20000000800 */
[----:B------:R-:W-:Y:S01]  /*2840*/  @!PT LDS RZ, [RZ] ;  /* 0x00000000fffff984 */ /* 0x000fe20000000800 */
[----:B------:R-:W-:Y:S01]  /*2850*/  @!PT LDS RZ, [RZ] ;  /* 0x00000000fffff984 */ /* 0x000fe20000000800 */
[----:B------:R-:W-:Y:S01]  /*2860*/  @!PT LDS RZ, [RZ] ;  /* 0x00000000fffff984 */ /* 0x000fe20000000800 */
[----:B------:R2:W-:Y:S06]  /*2870*/  MEMBAR.ALL.CTA ;  /* 0x0000000000007992 */ /* 0x0005ec0000008000 */
[----:B--2---:R-:W2:Y:S01]  /*2880*/  FENCE.VIEW.ASYNC.S ;  /* 0x00000000000073c6 */ /* 0x004ea20000000000 */
[----:B------:R-:W-:Y:S01]  /*2890*/  SEL R11, R11, RZ, P1 ;  /* 0x000000ff0b0b7207 */ /* 0x000fe20000800000 */
[----:B--2---:R2:W-:Y:S01]  /*28a0*/  SYNCS.ARRIVE.TRANS64.RED.A1T0 RZ, [R0+URZ], RZ ;  /* 0x000000ff00ff79a7 */ /* 0x0045e200081004ff */
[----:B-1----:R-:W-:-:S02]  /*28b0*/  LOP3.LUT P3, RZ, R6, 0x1, RZ, 0xc0, !PT ;  /* 0x0000000106ff7812 */ /* 0x002fc4000786c0ff */
[----:B------:R-:W-:-:S04]  /*28c0*/  SEL R4, RZ, 0x1, P1 ;  /* 0x00000001ff047807 */ /* 0x000fc80000800000 */
[----:B------:R-:W-:Y:S02]  /*28d0*/  LOP3.LUT R10, R10, R4, RZ, 0x3c, !PT ;  /* 0x000000040a0a7212 */ /* 0x000fe400078e3cff */
[----:B--2---:R-:W-:-:S04]  /*28e0*/  SEL R0, RZ, 0x1, P0 ;  /* 0x00000001ff007807 */ /* 0x004fc80000000000 */
[----:B------:R-:W-:Y:S01]  /*28f0*/  LOP3.LUT R9, R9, R0, RZ, 0x3c, !PT ;  /* 0x0000000009097212 */ /* 0x000fe200078e3cff */
[----:B------:R-:W-:Y:S06]  /*2900*/  @P3 BRA `(.L_x_44) ;  /* 0xfffffffc002c3947 */ /* 0x000fec000383ffff */
[----:B------:R-:W-:Y:S01]  /*2910*/  ULEA UR5, UR6, UR37, 0x3 ;  /* 0x0000002506057291 */ /* 0x000fe2000f8e18ff */
[----:B------:R-:W-:-:S08]  /*2920*/  SHF.L.U32 R2, R12, 0x1f, RZ ;  /* 0x0000001f0c027819 */ /* 0x000fd000000006ff */
[----:B------:R-:W1:Y:S02]  /*2930*/  SYNCS.PHASECHK.TRANS64 P0, [UR5+0xa0], R2 ;  /* 0x0000a002ff0075a7 */ /* 0x000e640008001005 */
[----:B-1----:R-:W-:Y:S05]  /*2940*/  @P0 BRA `(.L_x_45) ;  /* 0x0000000000080947 */ /* 0x002fea0003800000 */
[----:B------:R-:W1:Y:S02]  /*2950*/  SYNCS.PHASECHK.TRANS64.TRYWAIT P0, [UR5+0xa0], R2 ;  /* 0x0000a002ff0075a7 */ /* 0x000e640008001105 */
[----:B-1----:R-:W-:Y:S05]  /*2960*/  @!P0 BRA `(.L_x_46) ;  /* 0x0000005c001c8947 */ /* 0x002fea0003800000 */
.L_x_45:
[----:B------:R-:W-:-:S04]  /*2970*/  UIADD3 UR4, UPT, UPT, UR6, 0x1, URZ ;  /* 0x0000000106047890 */ /* 0x000fc8000fffe0ff */
[----:B------:R-:W-:-:S04]  /*2980*/  UISETP.NE.AND UP0, UPT, UR4, 0x2, UPT ;  /* 0x000000020400788c */ /* 0x000fc8000bf05270 */
[----:B------:R-:W-:Y:S02]  /*2990*/  USEL UR7, URZ, 0x1, UP0 ;  /* 0x00000001ff077887 */ /* 0x000fe40008000000 */
[----:B------:R-:W-:-:S04]  /*29a0*/  USEL UR4, UR4, URZ, UP0 ;  /* 0x000000ff04047287 */ /* 0x000fc80008000000 */
[----:B------:R-:W-:Y:S01]  /*29b0*/  ULEA UR4, UR4, UR37, 0x3 ;  /* 0x0000002504047291 */ /* 0x000fe2000f8e18ff */
[----:B-1----:R-:W-:-:S04]  /*29c0*/  LOP3.LUT R2, R12, UR7, RZ, 0x3c, !PT ;  /* 0x000000070c027c12 */ /* 0x002fc8000f8e3cff */
[----:B------:R-:W-:-:S04]  /*29d0*/  SHF.L.U32 R0, R2, 0x1f, RZ ;  /* 0x0000001f02007819 */ /* 0x000fc800000006ff */
[----:B------:R-:W1:Y:S02]  /*29e0*/  SYNCS.PHASECHK.TRANS64 P0, [UR4+0xa0], R0 ;  /* 0x0000a000ff0075a7 */ /* 0x000e640008001004 */
[----:B-1----:R-:W-:Y:S05]  /*29f0*/  @P0 EXIT ;  /* 0x000000000000094d */ /* 0x002fea0003800000 */
[----:B------:R-:W-:Y:S02]  /*2a00*/  SHF.L.U32 R2, R2, 0x1f, RZ ;  /* 0x0000001f02027819 */ /* 0x000fe400000006ff */
[----:B------:R-:W-:-:S07]  /*2a10*/  MOV R0, UR4 ;  /* 0x0000000400007c02 */ /* 0x000fce0008000f00 */
.L_x_47:
[----:B-1----:R1:W2:Y:S02]  /*2a20*/  SYNCS.PHASECHK.TRANS64.TRYWAIT P0, [R0+URZ+0xa0], R2 ;  /* 0x0000a002000075a7 */ /* 0x0022a400080011ff */
[----:B--2---:R-:W-:Y:S05]  /*2a30*/  @!P0 NANOSLEEP.SYNCS 0x989680 ;  /* 0x009896800000895d */ /* 0x004fea0003900000 */
[----:B------:R-:W2:Y:S02]  /*2a40*/  @!P0 SYNCS.PHASECHK.TRANS64 P0, [R0+URZ+0xa0], R2 ;  /* 0x0000a002000085a7 */ /* 0x000ea400080010ff */
[----:B--2---:R-:W-:Y:S05]  /*2a50*/  @P0 EXIT ;  /* 0x000000000000094d */ /* 0x004fea0003800000 */
[----:B------:R-:W-:Y:S05]  /*2a60*/  BRA `(.L_x_47) ;  /* 0xfffffffc00ec7947 */ /* 0x000fea000383ffff */
.L_x_40:
[----:B------:R-:W-:-:S09]  /*2a70*/  UISETP.NE.AND UP1, UPT, UR8, URZ, UPT ;  /* 0x000000ff0800728c */ /* 0x000fd2000bf25270 */
[----:B------:R-:W-:Y:S05]  /*2a80*/  BRA.U UP1, `(.L_x_48) ;  /* 0x0000000d01cc7547 */ /* 0x000fea000b800000 */
[----:B------:R-:W-:Y:S01]  /*2a90*/  UMOV UR4, 0x40 ;  /* 0x0000004000047882 */ /* 0x000fe20000000000 */
[----:B------:R-:W-:Y:S01]  /*2aa0*/  NOP ;  /* 0x0000000000007918 */ /* 0x000fe20000000000 */
[----:B------:R-:W-:Y:S01]  /*2ab0*/  ULEA UR4, UR37, UR4, 0x18 ;  /* 0x0000000425047291 */ /* 0x000fe2000f8ec0ff */
[----:B------:R-:W-:Y:S02]  /*2ac0*/  UMOV UR5, 0x400 ;  /* 0x0000040000057882 */ /* 0x000fe40000000000 */
[----:B------:R-:W-:-:S06]  /*2ad0*/  ULEA UR37, UR37, UR5, 0x18 ;  /* 0x0000000525257291 */ /* 0x000fcc000f8ec0ff */
[----:B------:R-:W1:Y:S02]  /*2ae0*/  LDS.U8 R0, [UR4+0x1c] ;  /* 0x00001c04ff007984 */ /* 0x000e640008000000 */
[----:B-1----:R-:W-:-:S13]  /*2af0*/  ISETP.NE.AND P0, PT, R0, RZ, PT ;  /* 0x000000ff0000720c */ /* 0x002fda0003f05270 */
[----:B------:R-:W-:Y:S05]  /*2b00*/  @P0 BRA `(.L_x_49) ;  /* 0x0000000000580947 */ /* 0x000fea0003800000 */
[----:B------:R-:W-:-:S13]  /*2b10*/  ELECT P0, URZ, PT ;  /* 0x0000000000ff782f */ /* 0x000fda0003800000 */
[----:B------:R-:W-:Y:S05]  /*2b20*/  @!P0 BRA `(.L_x_50) ;  /* 0x0000000000608947 */ /* 0x000fea0003800000 */
[----:B------:R-:W-:Y:S01]  /*2b30*/  UMOV UR5, 0x10 ;  /* 0x0000001000057882 */ /* 0x000fe20000000000 */
[----:B------:R-:W-:Y:S01]  /*2b40*/  HFMA2 R0, -RZ, RZ, 0, 5.9604644775390625e-08 ;  /* 0x00000001ff007431 */ /* 0x000fe200000001ff */
[----:B------:R-:W-:-:S03]  /*2b50*/  MOV R2, 0xffff ;  /* 0x0000ffff00027802 */ /* 0x000fc60000000f00 */
[----:B------:R-:W-:Y:S04]  /*2b60*/  DEPBAR.LE SB1, 0x36 ;  /* 0x00009d800000791a */ /* 0x000fe80000000000 */
[----:B------:R-:W1:Y:S02]  /*2b70*/  UTCATOMSWS.FIND_AND_SET.ALIGN UP0, UR5, UR5 ;  /* 0x00000005000575e3 */ /* 0x000e640008000800 */
[----:B-1----:R-:W-:Y:S01]  /*2b80*/  MOV R3, UR5 ;  /* 0x0000000500037c02 */ /* 0x002fe20008000f00 */
[----:B------:R-:W-:Y:S06]  /*2b90*/  BRA.U UP0, `(.L_x_51) ;  /* 0x0000000100187547 */ /* 0x000fec000b800000 */
.L_x_52:
[----:B------:R-:W-:Y:S05]  /*2ba0*/  NANOSLEEP 0x64 ;  /* 0x000000640000795d */ /* 0x000fea0003800000 */
[----:B------:R-:W-:-:S05]  /*2bb0*/  UMOV UR5, 0x10 ;  /* 0x0000001000057882 */ /* 0x000fca0000000000 */
[----:B------:R-:W-:Y:S04]  /*2bc0*/  DEPBAR.LE SB1, 0x36 ;  /* 0x00009d800000791a */ /* 0x000fe80000000000 */
[----:B------:R-:W1:Y:S02]  /*2bd0*/  UTCATOMSWS.FIND_AND_SET.ALIGN UP0, UR5, UR5 ;  /* 0x00000005000575e3 */ /* 0x000e640008000800 */
[----:B-1----:R-:W-:Y:S01]  /*2be0*/  MOV R3, UR5 ;  /* 0x0000000500037c02 */ /* 0x002fe20008000f00 */
[----:B------:R-:W-:Y:S05]  /*2bf0*/  BRA.U !UP0, `(.L_x_52) ;  /* 0xfffffffd08e87547 */ /* 0x000fea000b83ffff */
.L_x_51:
[-C--:B------:R-:W-:Y:S02]  /*2c00*/  SHF.L.U32 R2, R2, R3.reuse, RZ ;  /* 0x0000000302027219 */ /* 0x080fe400000006ff */
[----:B------:R-:W-:Y:S01]  /*2c10*/  SHF.L.U32 R0, R0, R3, RZ ;  /* 0x0000000300007219 */ /* 0x000fe200000006ff */
[----:B------:R-:W-:Y:S02]  /*2c20*/  IMAD.SHL.U32 R3, R3, 0x20, RZ ;  /* 0x0000002003037824 */ /* 0x000fe400078e00ff */
[----:B------:R1:W-:Y:S04]  /*2c30*/  ATOMS.OR RZ, [UR4+0x14], R2 ;  /* 0x00001402ffff798c */ /* 0x0003e8000b000004 */
[----:B------:R1:W-:Y:S04]  /*2c40*/  ATOMS.OR RZ, [UR4+0x18], R0 ;  /* 0x00001800ffff798c */ /* 0x0003e8000b000004 */
[----:B------:R1:W-:Y:S01]  /*2c50*/  STS [UR37+0x140], R3 ;  /* 0x00014003ff007988 */ /* 0x0003e20008000825 */
[----:B------:R-:W-:Y:S05]  /*2c60*/  BRA `(.L_x_50) ;  /* 0x0000000000107947 */ /* 0x000fea0003800000 */
.L_x_49:
[----:B------:R-:W-:Y:S02]  /*2c70*/  MOV R0, 0xffffffff ;  /* 0xffffffff00007802 */ /* 0x000fe40000000f00 */
[----:B------:R-:W-:-:S03]  /*2c80*/  MOV R2, 0x2cb0 ;  /* 0x00002cb000027802 */ /* 0x000fc60000000f00 */
[----:B------:R1:W-:Y:S04]  /*2c90*/  STS [UR37+0x140], R0 ;  /* 0x00014000ff007988 */ /* 0x0003e80008000825 */
[----:B-1-3-5:R-:W-:Y:S05]  /*2ca0*/  CALL.REL.NOINC `($__internal_1_$__cuda_sm10x_tcgen05_guardrail_trap_phase_invalid_during_alloc) ;  /* 0x0000006000647944 */ /* 0x02afea0003c00000 */
.L_x_50:
[----:B------:R-:W-:Y:S05]  /*2cb0*/  WARPSYNC.ALL ;  /* 0x0000000000007948 */ /* 0x000fea0003800000 */
[----:B------:R-:W2:Y:S01]  /*2cc0*/  S2UR UR5, SR_CgaCtaId ;  /* 0x00000000000579c3 */ /* 0x000ea20000008800 */
[----:B------:R-:W-:Y:S01]  /*2cd0*/  UMOV UR4, 0x400 ;  /* 0x0000040000047882 */ /* 0x000fe20000000000 */
[----:B------:R-:W-:-:S06]  /*2ce0*/  NOP ;  /* 0x0000000000007918 */ /* 0x000fcc0000000000 */
[----:B------:R-:W-:Y:S06]  /*2cf0*/  BAR.ARV 0x6, 0xa0 ;  /* 0x0182800000007b1d */ /* 0x000fec0000002000 */
[----:B------:R-:W4:Y:S01]  /*2d00*/  LDCU UR7, c[0x0][0x38c] ;  /* 0x00007180ff0777ac */ /* 0x000f220008000800 */
[----:B------:R-:W-:Y:S01]  /*2d10*/  IMAD.MOV.U32 R11, RZ, RZ, 0x1 ;  /* 0x00000001ff0b7424 */ /* 0x000fe200078e00ff */
[----:B------:R-:W-:Y:S01]  /*2d20*/  CS2R R8, SRZ ;  /* 0x0000000000087805 */ /* 0x000fe2000001ff00 */
[----:B------:R-:W-:Y:S01]  /*2d30*/  IMAD.MOV.U32 R10, RZ, RZ, RZ ;  /* 0x000000ffff0a7224 */ /* 0x000fe200078e00ff */
[----:B------:R-:W3:Y:S01]  /*2d40*/  LDCU UR6, c[0x0][0x38c] ;  /* 0x00007180ff0677ac */ /* 0x000ee20008000800 */
[----:B------:R-:W-:Y:S01]  /*2d50*/  UMOV UR15, URZ ;  /* 0x000000ff000f7c82 */ /* 0x000fe20008000000 */
[----:B------:R-:W-:Y:S01]  /*2d60*/  UMOV UR14, URZ ;  /* 0x000000ff000e7c82 */ /* 0x000fe20008000000 */
[----:B--2---:R-:W-:Y:S01]  /*2d70*/  ULEA UR5, UR5, UR4, 0x18 ;  /* 0x0000000405057291 */ /* 0x004fe2000f8ec0ff */
[----:B------:R-:W-:Y:S01]  /*2d80*/  UMOV UR24, 0x0 ;  /* 0x0000000000187882 */ /* 0x000fe20000000000 */
[----:B------:R-:W-:-:S02]  /*2d90*/  UMOV UR25, 0x4200910 ;  /* 0x0420091000197882 */ /* 0x000fc40000000000 */
[----:B------:R-:W-:Y:S02]  /*2da0*/  UIADD3 UR10, UPT, UPT, UR5, 0x8800, URZ ;  /* 0x00008800050a7890 */ /* 0x000fe4000fffe0ff */
[----:B------:R-:W-:Y:S02]  /*2db0*/  UIADD3 UR11, UPT, UPT, UR5, 0x10800, URZ ;  /* 0x00010800050b7890 */ /* 0x000fe4000fffe0ff */
[----:B----4-:R-:W-:Y:S01]  /*2dc0*/  UIADD3 UR7, UPT, UPT, UR7, 0x1f, URZ ;  /* 0x0000001f07077890 */ /* 0x010fe2000fffe0ff */
[----:B-1----:R-:W1:Y:S01]  /*2dd0*/  LDS R0, [UR5+0x140] ;  /* 0x00014005ff007984 */ /* 0x002e620008000800 */
[----:B------:R-:W-:Y:S02]  /*2de0*/  USHF.R.U32.HI UR10, URZ, 0x4, UR10 ;  /* 0x00000004ff0a7899 */ /* 0x000fe4000801160a */
[----:B------:R-:W-:Y:S02]  /*2df0*/  USHF.R.S32.HI UR4, URZ, 0x1f, UR7 ;  /* 0x0000001fff047899 */ /* 0x000fe40008011407 */
[----:B------:R-:W-:-:S02]  /*2e00*/  USHF.R.U32.HI UR11, URZ, 0x4, UR11 ;  /* 0x00000004ff0b7899 */ /* 0x000fc4000801160b */
[----:B------:R-:W-:Y:S02]  /*2e10*/  ULEA.HI UR4, UR4, UR7, URZ, 0x5 ;  /* 0x0000000704047291 */ /* 0x000fe4000f8f28ff */
[----:B------:R-:W-:Y:S02]  /*2e20*/  ULOP3.LUT UR10, UR10, 0x3fff, URZ, 0xc0, !UPT ;  /* 0x00003fff0a0a7892 */ /* 0x000fe4000f8ec0ff */
[----:B------:R-:W-:Y:S02]  /*2e30*/  USHF.R.S32.HI UR4, URZ, 0x5, UR4 ;  /* 0x00000005ff047899 */ /* 0x000fe40008011404 */
[----:B------:R-:W-:Y:S02]  /*2e40*/  ULOP3.LUT UR11, UR11, 0x3fff, URZ, 0xc0, !UPT ;  /* 0x00003fff0b0b7892 */ /* 0x000fe4000f8ec0ff */
[----:B------:R-:W-:Y:S01]  /*2e50*/  UISETP.LT.AND UP0, UPT, UR4, 0x1, UPT ;  /* 0x000000010400788c */ /* 0x000fe2000bf01270 */
[----:B------:R-:W-:Y:S01]  /*2e60*/  UMOV UR22, 0x0 ;  /* 0x0000000000167882 */ /* 0x000fe20000000000 */
[----:B------:R-:W-:-:S02]  /*2e70*/  UMOV UR23, 0x4200910 ;  /* 0x0420091000177882 */ /* 0x000fc40000000000 */
[----:B------:R-:W-:Y:S02]  /*2e80*/  USEL UR9, UR4, 0x1, !UP0 ;  /* 0x0000000104097887 */ /* 0x000fe4000c000000 */
[----:B------:R-:W-:Y:S02]  /*2e90*/  ULOP3.LUT UR10, UR10, 0x10000, URZ, 0xfc, !UPT ;  /* 0x000100000a0a7892 */ /* 0x000fe4000f8efcff */
[----:B------:R-:W-:Y:S02]  /*2ea0*/  ULOP3.LUT UR11, UR11, 0x10000, URZ, 0xfc, !UPT ;  /* 0x000100000b0b7892 */ /* 0x000fe4000f8efcff */
[----:B------:R-:W-:Y:S02]  /*2eb0*/  UIADD3 UR9, UPT, UPT, -UR9, URZ, URZ ;  /* 0x000000ff09097290 */ /* 0x000fe4000fffe1ff */
[----:B---3--:R-:W-:Y:S01]  /*2ec0*/  UISETP.GE.AND UP3, UPT, UR6, 0x1, UPT ;  /* 0x000000010600788c */ /* 0x008fe2000bf66270 */
[----:B------:R-:W-:Y:S01]  /*2ed0*/  UMOV UR20, 0x0 ;  /* 0x0000000000147882 */ /* 0x000fe20000000000 */
[----:B------:R-:W-:Y:S01]  /*2ee0*/  UMOV UR21, 0x4200910 ;  /* 0x0420091000157882 */ /* 0x000fe20000000000 */
[----:B------:R-:W-:Y:S01]  /*2ef0*/  UMOV UR18, 0x0 ;  /* 0x0000000000127882 */ /* 0x000fe20000000000 */
[----:B------:R-:W-:Y:S01]  /*2f00*/  UMOV UR19, 0x4200910 ;  /* 0x0420091000137882 */ /* 0x000fe20000000000 */
[----:B-1----:R-:W-:-:S15]  /*2f10*/  R2UR UR16, R0 ;  /* 0x00000000001072ca */ /* 0x002fde00000e0000 */
.L_x_59:
[----:B------:R-:W-:Y:S02]  /*2f20*/  LEA R0, R10, UR5, 0x3 ;  /* 0x000000050a007c11 */ /* 0x000fe4000f8e18ff */
[----:B------:R-:W-:Y:S02]  /*2f30*/  SHF.L.U32 R2, R9, 0x1f, RZ ;  /* 0x0000001f09027819 */ /* 0x000fe400000006ff */
[----:B------:R-:W-:Y:S01]  /*2f40*/  PLOP3.LUT P0, PT, PT, PT, UP3, 0x80, 0x8 ;  /* 0x000000000008781c */ /* 0x000fe20003f0f038 */
[----:B------:R-:W-:Y:S01]  /*2f50*/  VIADD R3, R0, 0xa0 ;  /* 0x000000a000037836 */ /* 0x000fe20000000000 */
[----:B-1----:R-:W1:Y:S02]  /*2f60*/  SYNCS.PHASECHK.TRANS64.TRYWAIT P1, [R0+URZ+0x90], R2 ;  /* 0x00009002000075a7 */ /* 0x002e6400080211ff */
[----:B-1-3--:R-:W-:Y:S09]  /*2f70*/  @!P1 BRA `(.L_x_53) ;  /* 0x0000005400b09947 */ /* 0x00aff20003800000 */
.L_x_146:
[----:B------:R-:W-:Y:S01]  /*2f80*/  LEA R4, R10, UR5, 0x4 ;  /* 0x000000050a047c11 */ /* 0x000fe2000f8e20ff */
[----:B------:R-:W-:Y:S01]  /*2f90*/  @UP3 ULEA UR6, UR14, UR5, 0x3 ;  /* 0x000000050e063291 */ /* 0x000fe2000f8e18ff */
[----:B------:R-:W-:Y:S01]  /*2fa0*/  PLOP3.LUT P2, PT, PT, PT, PT, 0x80, 0x8 ;  /* 0x000000000008781c */ /* 0x000fe20003f4f070 */
[----:B------:R-:W-:Y:S01]  /*2fb0*/  ULEA UR7, UR15, UR5, 0x3 ;  /* 0x000000050f077291 */ /* 0x000fe2000f8e18ff */
[----:B------:R-:W-:Y:S02]  /*2fc0*/  PRMT R3, RZ, 0x654, R3 ;  /* 0x00000654ff037816 */ /* 0x000fe40000000003 */
[----:B------:R-:W2:Y:S01]  /*2fd0*/  LDS.128 R4, [R4+0x120] ;  /* 0x0001200004047984 */ /* 0x000ea20000000c00 */
[----:B-1----:R-:W-:Y:S02]  /*2fe0*/  @P0 SHF.L.U32 R2, R8, 0x1f, RZ ;  /* 0x0000001f08020819 */ /* 0x002fe400000006ff */
[----:B------:R-:W-:Y:S01]  /*2ff0*/  SHF.L.U32 R0, R11, 0x1f, RZ ;  /* 0x0000001f0b007819 */ /* 0x000fe200000006ff */
[----:B------:R-:W-:Y:S01]  /*3000*/  @!PT LDS RZ, [RZ] ;  /* 0x00000000fffff984 */ /* 0x000fe20000000800 */
[----:B------:R-:W-:Y:S01]  /*3010*/  @!PT LDS RZ, [RZ] ;  /* 0x00000000fffff984 */ /* 0x000fe20000000800 */
[----:B------:R-:W-:Y:S01]  /*3020*/  @!PT LDS RZ, [RZ] ;  /* 0x00000000fffff984 */ /* 0x000fe20000000800 */
[----:B------:R-:W-:Y:S01]  /*3030*/  @!PT LDS RZ, [RZ] ;  /* 0x00000000fffff984 */ /* 0x000fe20000000800 */
[----:B------:R1:W-:Y:S06]  /*3040*/  MEMBAR.ALL.CTA ;  /* 0x0000000000007992 */ /* 0x0003ec0000008000 */
[----:B-1----:R-:W1:Y:S02]  /*3050*/  FENCE.VIEW.ASYNC.S ;  /* 0x00000000000073c6 */ /* 0x002e640000000000 */
[----:B-1----:R1:W-:Y:S01]  /*3060*/  SYNCS.ARRIVE.TRANS64.RED.A1T0 RZ, [R3+URZ], RZ ;  /* 0x000000ff03ff79a7 */ /* 0x0023e200081004ff */
[----:B------:R1:W3:Y:S01]  /*3070*/  @P0 SYNCS.PHASECHK.TRANS64.TRYWAIT P2, [UR6], R2 ;  /* 0x00000002ff0005a7 */ /* 0x0002e20008041106 */
[----:B------:R-:W-:Y:S01]  /*3080*/  ULEA.HI UR6, UR15, UR15, URZ, 0x1 ;  /* 0x0000000f0f067291 */ /* 0x000fe2000f8f08ff */
[----:B--2---:R-:W-:-:S03]  /*3090*/  LOP3.LUT P1, RZ, R6, 0x1, RZ, 0xc0, !PT ;  /* 0x0000000106ff7812 */ /* 0x004fc6000782c0ff */
[----:B------:R-:W-:Y:S02]  /*30a0*/  USHF.L.U32 UR8, UR6, 0x6, URZ ;  /* 0x0000000606087899 */ /* 0x000fe400080006ff */
[----:B------:R-:W-:Y:S02]  /*30b0*/  ULOP3.LUT UR6, UR6, 0xffe, URZ, 0xc0, !UPT ;  /* 0x00000ffe06067892 */ /* 0x000fe4000f8ec0ff */
[----:B------:R-:W-:Y:S02]  /*30c0*/  ULOP3.LUT UR8, UR8, 0xffffff80, URZ, 0xc0, !UPT ;  /* 0xffffff8008087892 */ /* 0x000fe4000f8ec0ff */
[----:B------:R-:W-:Y:S02]  /*30d0*/  UIADD3 UR6, UPT, UPT, -UR6, UR15, URZ ;  /* 0x0000000f06067290 */ /* 0x000fe4000fffe1ff */
[----:B------:R-:W-:Y:S01]  /*30e0*/  UIADD3 UR8, UPT, UPT, UR16, UR8, URZ ;  /* 0x0000000810087290 */ /* 0x000fe2000fffe0ff */
[----:B------:R-:W2:Y:S03]  /*30f0*/  SYNCS.PHASECHK.TRANS64.TRYWAIT P0, [UR7+0xd0], R0 ;  /* 0x0000d000ff0075a7 */ /* 0x000ea60008001107 */
[----:B------:R-:W-:Y:S01]  /*3100*/  ULEA UR8, UR6, UR8, 0x14 ;  /* 0x0000000806087291 */ /* 0x000fe2000f8ea0ff */
[----:B-123--:R-:W-:Y:S11]  /*3110*/  @!P0 BRA `(.L_x_54) ;  /* 0x00000054005c8947 */ /* 0x00eff60003800000 */
.L_x_148:
[----:B------:R-:W-:Y:S01]  /*3120*/  IADD3 R10, PT, PT, R10, 0x1, RZ ;  /* 0x000000010a0a7810 */ /* 0x000fe20007ffe0ff */
[----:B------:R-:W-:Y:S06]  /*3130*/  BRA.U !UP3, `(.L_x_55) ;  /* 0x000000010bc07547 */ /* 0x000fec000b800000 */
[----:B------:R-:W-:Y:S01]  /*3140*/  UPLOP3.LUT UP4, UPT, UPT, UPT, UPT, 0x40, 0x4 ;  /* 0x000000000004789c */ /* 0x000fe20003f8e870 */
[----:B------:R-:W-:Y:S01]  /*3150*/  UMOV UR13, UR9 ;  /* 0x00000009000d7c82 */ /* 0x000fe20008000000 */
[----:B------:R-:W-:Y:S01]  /*3160*/  UMOV UR12, UR4 ;  /* 0x00000004000c7c82 */ /* 0x000fe20008000000 */
[----:B------:R-:W-:-:S08]  /*3170*/  UMOV UR17, UR14 ;  /* 0x0000000e00117c82 */ /* 0x000fd00008000000 */
.L_x_58:
[----:B------:R-:W-:Y:S02]  /*3180*/  UIADD3 UR13, UPT, UPT, UR13, 0x1, URZ ;  /* 0x000000010d0d7890 */ /* 0x000fe4000fffe0ff */
[----:B--2---:R-:W-:Y:S02]  /*3190*/  ULEA UR6, UR17, UR5, 0x3 ;  /* 0x0000000511067291 */ /* 0x004fe4000f8e18ff */
[----:B------:R-:W-:Y:S01]  /*31a0*/  UISETP.NE.AND UP0, UPT, UR13, URZ, UPT ;  /* 0x000000ff0d00728c */ /* 0x000fe2000bf05270 */
[----:B---3--:R-:W-:Y:S10]  /*31b0*/  @P2 BRA `(.L_x_56) ;  /* 0x00000000000c2947 */ /* 0x008ff40003800000 */
[----:B-1----:R-:W-:Y:S04]  /*31c0*/  SHF.L.U32 R2, R8, 0x1f, RZ ;  /* 0x0000001f08027819 */ /* 0x002fe800000006ff */
[----:B------:R-:W1:Y:S02]  /*31d0*/  SYNCS.PHASECHK.TRANS64.TRYWAIT P0, [UR6], R2 ;  /* 0x00000002ff0075a7 */ /* 0x000e640008001106 */
[----:B-1----:R-:W-:Y:S05]  /*31e0*/  @!P0 BRA `(.L_x_57) ;  /* 0x0000005400408947 */ /* 0x002fea0003800000 */
.L_x_56:
[----:B------:R-:W-:Y:S01]  /*31f0*/  UISETP.NE.AND UP1, UPT, UR12, 0x1, UPT ;  /* 0x000000010c00788c */ /* 0x000fe2000bf25270 */
[----:B------:R-:W-:Y:S01]  /*3200*/  PLOP3.LUT P2, PT, PT, PT, PT, 0x80, 0x8 ;  /* 0x000000000008781c */ /* 0x000fe20003f4f070 */
[----:B------:R-:W-:Y:S02]  /*3210*/  UIADD3 UR14, UPT, UPT, UR17, 0x1, URZ ;  /* 0x00000001110e7890 */ /* 0x000fe4000fffe0ff */
[----:B------:R-:W-:Y:S02]  /*3220*/  ULEA UR28, UR17, UR11, 0xa ;  /* 0x0000000b111c7291 */ /* 0x000fe4000f8e50ff */
[----:B------:R-:W-:Y:S01]  /*3230*/  UISETP.NE.AND UP2, UPT, UR14, 0x4, UPT ;  /* 0x000000040e00788c */ /* 0x000fe2000bf45270 */
[----:B------:R-:W-:Y:S01]  /*3240*/  PLOP3.LUT P0, PT, PT, PT, UP1, 0x80, 0x8 ;  /* 0x000000000008781c */ /* 0x000fe20003f0f018 */
[----:B------:R-:W-:Y:S02]  /*3250*/  UIADD3 UR40, UPT, UPT, UR28, 0x2, URZ ;  /* 0x000000021c287890 */ /* 0x000fe4000fffe0ff */
[----:B------:R-:W-:Y:S02]  /*3260*/  USEL UR27, URZ, 0x1, UP2 ;  /* 0x00000001ff1b7887 */ /* 0x000fe40009000000 */
[----:B------:R-:W-:Y:S02]  /*3270*/  USEL UR14, UR14, URZ, UP2 ;  /* 0x000000ff0e0e7287 */ /* 0x000fe40009000000 */
[----:B------:R-:W-:Y:S02]  /*3280*/  UIADD3 UR36, UPT, UPT, UR28, 0x4, URZ ;  /* 0x000000041c247890 */ /* 0x000fe4000fffe0ff */
[----:B------:R-:W-:Y:S01]  /*3290*/  @UP1 ULEA UR26, UR14, UR5, 0x3 ;  /* 0x000000050e1a1291 */ /* 0x000fe2000f8e18ff */
[----:B------:R-:W-:Y:S01]  /*32a0*/  LOP3.LUT R8, R8, UR27, RZ, 0x3c, !PT ;  /* 0x0000001b08087c12 */ /* 0x000fe2000f8e3cff */
[----:B------:R-:W-:Y:S02]  /*32b0*/  UIADD3 UR32, UPT, UPT, UR28, 0x6, URZ ;  /* 0x000000061c207890 */ /* 0x000fe4000fffe0ff */
[----:B------:R-:W-:Y:S01]  /*32c0*/  UIADD3 UR6, UPT, UPT, UR6, 0x20, URZ ;  /* 0x0000002006067890 */ /* 0x000fe2000fffe0ff */
[----:B-1----:R-:W-:Y:S01]  /*32d0*/  @P0 SHF.L.U32 R0, R8, 0x1f, RZ ;  /* 0x0000001f08000819 */ /* 0x002fe200000006ff */
[----:B------:R-:W-:Y:S01]  /*32e0*/  UIADD3 UR12, UPT, UPT, UR12, -0x1, URZ ;  /* 0xffffffff0c0c7890 */ /* 0x000fe2000fffe0ff */
[----:B------:R-:W-:Y:S02]  /*32f0*/  UMOV UR29, 0x40004040 ;  /* 0x40004040001d7882 */ /* 0x000fe40000000000 */
[----:B------:R2:W3:Y:S01]  /*3300*/  @P0 SYNCS.PHASECHK.TRANS64.TRYWAIT P2, [UR26], R0 ;  /* 0x00000000ff0005a7 */ /* 0x0004e2000804111a */
[----:B------:R-:W-:Y:S01]  /*3310*/  ULEA UR26, UR17, UR10, 0x9 ;  /* 0x0000000a111a7291 */ /* 0x000fe2000f8e48ff */
[----:B------:R-:W-:Y:S01]  /*3320*/  UMOV UR27, 0x40004040 ;  /* 0x40004040001b7882 */ /* 0x000fe20000000000 */
[----:B------:R-:W-:Y:S02]  /*3330*/  UMOV UR41, 0x40004040 ;  /* 0x4000404000297882 */ /* 0x000fe40000000000 */
[----:B------:R-:W-:Y:S02]  /*3340*/  UIADD3 UR38, UPT, UPT, UR26, 0x2, URZ ;  /* 0x000000021a267890 */ /* 0x000fe4000fffe0ff */
[----:B------:R-:W-:Y:S02]  /*3350*/  UIADD3 UR34, UPT, UPT, UR26, 0x4, URZ ;  /* 0x000000041a227890 */ /* 0x000fe4000fffe0ff */
[----:B------:R-:W-:Y:S01]  /*3360*/  UIADD3 UR30, UPT, UPT, UR26, 0x6, URZ ;  /* 0x000000061a1e7890 */ /* 0x000fe2000fffe0ff */
[----:B------:R2:W-:Y:S01]  /*3370*/  UTCHMMA gdesc[UR26], gdesc[UR28], tmem[UR8], tmem[UR24], idesc[UR25], UP4 ;  /* 0x00ff181c1a0075ea */ /* 0x0005e2000a000008 */
[----:B------:R-:W-:Y:S01]  /*3380*/  UPLOP3.LUT UP4, UPT, UPT, UPT, UPT, 0x80, 0x8 ;  /* 0x000000000008789c */ /* 0x000fe20003f8f070 */
[----:B------:R-:W-:Y:S01]  /*3390*/  UMOV UR39, 0x40004040 ;  /* 0x4000404000277882 */ /* 0x000fe20000000000 */
[----:B------:R-:W-:Y:S01]  /*33a0*/  UMOV UR37, 0x40004040 ;  /* 0x4000404000257882 */ /* 0x000fe20000000000 */
[----:B------:R2:W-:Y:S01]  /*33b0*/  UTCHMMA gdesc[UR38], gdesc[UR40], tmem[UR8], tmem[UR22], idesc[UR23], UPT ;  /* 0x00ff1628260075ea */ /* 0x0005e2000b800008 */
[----:B------:R-:W-:Y:S01]  /*33c0*/  UMOV UR35, 0x40004040 ;  /* 0x4000404000237882 */ /* 0x000fe20000000000 */
[----:B------:R-:W-:Y:S01]  /*33d0*/  UMOV UR33, 0x40004040 ;  /* 0x4000404000217882 */ /* 0x000fe20000000000 */
[----:B------:R-:W-:Y:S01]  /*33e0*/  UMOV UR31, 0x40004040 ;  /* 0x40004040001f7882 */ /* 0x000fe20000000000 */
[----:B------:R2:W-:Y:S01]  /*33f0*/  UTCHMMA gdesc[UR34], gdesc[UR36], tmem[UR8], tmem[UR20], idesc[UR21], UPT ;  /* 0x00ff1424220075ea */ /* 0x0005e2000b800008 */
[----:B------:R2:W-:Y:S01]  /*3400*/  UTCHMMA gdesc[UR30], gdesc[UR32], tmem[UR8], tmem[UR18], idesc[UR19], UPT ;  /* 0x00ff12201e0075ea */ /* 0x0005e2000b800008 */
[----:B------:R2:W-:Y:S01]  /*3410*/  UTCBAR [UR6], URZ ;  /* 0x000000ff060073e9 */ /* 0x0005e200080000ff */
[----:B------:R-:W-:Y:S01]  /*3420*/  UMOV UR17, UR14 ;  /* 0x0000000e00117c82 */ /* 0x000fe20008000000 */
[----:B------:R-:W-:Y:S05]  /*3430*/  BRA.U UP0, `(.L_x_58) ;  /* 0xfffffffd00507547 */ /* 0x000fea000b83ffff */
.L_x_55:
[----:B------:R-:W-:Y:S01]  /*3440*/  UIADD3 UR15, UPT, UPT, UR15, 0x1, URZ ;  /* 0x000000010f0f7890 */ /* 0x000fe2000fffe0ff */
[C---:B------:R-:W-:Y:S01]  /*3450*/  ISETP.NE.AND P0, PT, R10.reuse, 0x2, PT ;  /* 0x000000020a00780c */ /* 0x040fe20003f05270 */
[----:B------:R-:W-:Y:S02]  /*3460*/  UIADD3 UR7, UPT, UPT, UR7, 0xb0, URZ ;  /* 0x000000b007077890 */ /* 0x000fe4000fffe0ff */
[----:B------:R-:W-:Y:S01]  /*3470*/  UISETP.NE.AND UP0, UPT, UR15, 0x4, UPT ;  /* 0x000000040f00788c */ /* 0x000fe2000bf05270 */
[----:B-12---:R-:W-:Y:S02]  /*3480*/  SEL R0, RZ, 0x1, P0 ;  /* 0x00000001ff007807 */ /* 0x006fe40000000000 */
[----:B------:R-:W-:Y:S01]  /*3490*/  SEL R10, R10, RZ, P0 ;  /* 0x000000ff0a0a7207 */ /* 0x000fe20000000000 */
[----:B------:R-:W-:Y:S01]  /*34a0*/  USEL UR6, URZ, 0x1, UP0 ;  /* 0x00000001ff067887 */ /* 0x000fe20008000000 */
[----:B------:R-:W-:Y:S01]  /*34b0*/  LOP3.LUT R9, R9, R0, RZ, 0x3c, !PT ;  /* 0x0000000009097212 */ /* 0x000fe200078e3cff */
[----:B------:R-:W-:Y:S01]  /*34c0*/  USEL UR15, UR15, URZ, UP0 ;  /* 0x000000ff0f0f7287 */ /* 0x000fe20008000000 */
[----:B------:R1:W-:Y:S03]  /*34d0*/  UTCBAR [UR7], URZ ;  /* 0x000000ff070073e9 */ /* 0x0003e600080000ff */
[----:B------:R-:W-:Y:S01]  /*34e0*/  LOP3.LUT R11, R11, UR6, RZ, 0x3c, !PT ;  /* 0x000000060b0b7c12 */ /* 0x000fe2000f8e3cff */
[----:B------:R-:W-:Y:S07]  /*34f0*/  @P1 BRA `(.L_x_59) ;  /* 0xfffffff800881947 */ /* 0x000fee000383ffff */
[----:B------:R-:W2:Y:S01]  /*3500*/  S2UR UR4, SR_CgaCtaId ;  /* 0x00000000000479c3 */ /* 0x000ea20000008800 */
[----:B------:R-:W-:Y:S01]  /*3510*/  ELECT P0, URZ, PT ;  /* 0x0000000000ff782f */ /* 0x000fe20003800000 */
[----:B------:R-:W-:Y:S01]  /*3520*/  IMAD.MOV.U32 R0, RZ, RZ, 0x1 ;  /* 0x00000001ff007424 */ /* 0x000fe200078e00ff */
[----:B------:R-:W-:Y:S01]  /*3530*/  UIADD3 UR5, UPT, UPT, UR5, 0xd0, URZ ;  /* 0x000000d005057890 */ /* 0x000fe2000fffe0ff */
[----:B------:R-:W-:Y:S01]  /*3540*/  SHF.L.U32 R2, R11, 0x1f, RZ ;  /* 0x0000001f0b027819 */ /* 0x000fe200000006ff */
[----:B------:R-:W-:-:S03]  /*3550*/  UMOV UR6, 0x40 ;  /* 0x0000004000067882 */ /* 0x000fc60000000000 */
[----:B------:R-:W-:Y:S01]  /*3560*/  UVIRTCOUNT.DEALLOC.SMPOOL 0x80 ;  /* 0x000000800000784c */ /* 0x000fe20000000000 */
[----:B--2---:R-:W-:Y:S02]  /*3570*/  ULEA UR4, UR4, UR6, 0x18 ;  /* 0x0000000604047291 */ /* 0x004fe4000f8ec0ff */
[----:B------:R-:W-:-:S07]  /*3580*/  ULEA UR6, UR15, UR5, 0x3 ;  /* 0x000000050f067291 */ /* 0x000fce000f8e18ff */
[----:B------:R2:W-:Y:S02]  /*3590*/  @P0 STS.U8 [UR4+0x1c], R0 ;  /* 0x00001c00ff000988 */ /* 0x0005e40008000004 */
[----:B------:R-:W4:Y:S02]  /*35a0*/  SYNCS.PHASECHK.TRANS64.TRYWAIT P0, [UR6], R2 ;  /* 0x00000002ff0075a7 */ /* 0x000f240008001106 */
[----:B--2-4-:R-:W-:Y:S05]  /*35b0*/  @!P0 BRA `(.L_x_60) ;  /* 0x0000005000648947 */ /* 0x014fea0003800000 */
.L_x_151:
[----:B-1----:R-:W-:-:S04]  /*35c0*/  UIADD3 UR7, UPT, UPT, UR15, 0x1, URZ ;  /* 0x000000010f077890 */ /* 0x002fc8000fffe0ff */
[----:B------:R-:W-:-:S04]  /*35d0*/  UISETP.NE.AND UP0, UPT, UR7, 0x4, UPT ;  /* 0x000000040700788c */ /* 0x000fc8000bf05270 */
[----:B------:R-:W-:Y:S02]  /*35e0*/  USEL UR8, URZ, 0x1, UP0 ;  /* 0x00000001ff087887 */ /* 0x000fe40008000000 */
[----:B------:R-:W-:-:S04]  /*35f0*/  USEL UR7, UR7, URZ, UP0 ;  /* 0x000000ff07077287 */ /* 0x000fc80008000000 */
[----:B------:R-:W-:Y:S01]  /*3600*/  ULEA UR6, UR7, UR5, 0x3 ;  /* 0x0000000507067291 */ /* 0x000fe2000f8e18ff */
[----:B--2---:R-:W-:-:S04]  /*3610*/  LOP3.LUT R2, R11, UR8, RZ, 0x3c, !PT ;  /* 0x000000080b027c12 */ /* 0x004fc8000f8e3cff */
[----:B------:R-:W-:-:S04]  /*3620*/  SHF.L.U32 R3, R2, 0x1f, RZ ;  /* 0x0000001f02037819 */ /* 0x000fc800000006ff */
[----:B------:R-:W1:Y:S02]  /*3630*/  SYNCS.PHASECHK.TRANS64.TRYWAIT P0, [UR6], R3 ;  /* 0x00000003ff0075a7 */ /* 0x000e640008001106 */
[----:B-1----:R-:W-:Y:S05]  /*3640*/  @!P0 BRA `(.L_x_61) ;  /* 0x0000005000588947 */ /* 0x002fea0003800000 */
.L_x_153:
        /* <DEDUP_REMOVED lines=9> */
.L_x_155:
[----:B------:R-:W-:-:S04]  /*36e0*/  UIADD3 UR7, UPT, UPT, UR7, 0x1, URZ ;  /* 0x0000000107077890 */ /* 0x000fc8000fffe0ff */
[----:B------:R-:W-:-:S04]  /*36f0*/  UISETP.NE.AND UP0, UPT, UR7, 0x4, UPT ;  /* 0x000000040700788c */ /* 0x000fc8000bf05270 */
[----:B------:R-:W-:Y:S02]  /*3700*/  USEL UR6, URZ, 0x1, UP0 ;  /* 0x00000001ff067887 */ /* 0x000fe40008000000 */
[----:B------:R-:W-:-:S04]  /*3710*/  USEL UR7, UR7, URZ, UP0 ;  /* 0x000000ff07077287 */ /* 0x000fc80008000000 */
[----:B------:R-:W-:Y:S01]  /*3720*/  ULEA UR7, UR7, UR5, 0x3 ;  /* 0x0000000507077291 */ /* 0x000fe2000f8e18ff */
[----:B------:R-:W-:-:S04]  /*3730*/  LOP3.LUT R2, R2, UR6, RZ, 0x3c, !PT ;  /* 0x0000000602027c12 */ /* 0x000fc8000f8e3cff */
[----:B------:R-:W-:-:S04]  /*3740*/  SHF.L.U32 R2, R2, 0x1f, RZ ;  /* 0x0000001f02027819 */ /* 0x000fc800000006ff */
[----:B------:R-:W2:Y:S02]  /*3750*/  SYNCS.PHASECHK.TRANS64.TRYWAIT P0, [UR7], R2 ;  /* 0x00000002ff0075a7 */ /* 0x000ea40008001107 */
[----:B--2---:R-:W-:Y:S05]  /*3760*/  @!P0 BRA `(.L_x_63) ;  /* 0x0000005000408947 */ /* 0x004fea0003800000 */
.L_x_157:
[----:B------:R-:W-:Y:S01]  /*3770*/  NOP ;  /* 0x0000000000007918 */ /* 0x000fe20000000000 */
[----:B-1----:R-:W1:Y:S01]  /*3780*/  LDS R0, [UR4+0x14] ;  /* 0x00001404ff007984 */ /* 0x002e620008000800 */
[----:B------:R-:W-:Y:S01]  /*3790*/  ULOP3.LUT UR6, UR16, 0xffff, URZ, 0xc0, !UPT ;  /* 0x0000ffff10067892 */ /* 0x000fe2000f8ec0ff */
[----:B------:R-:W-:Y:S01]  /*37a0*/  UMOV UR8, 0xffff ;  /* 0x0000ffff00087882 */ /* 0x000fe20000000000 */
[----:B------:R-:W-:Y:S02]  /*37b0*/  UMOV UR5, 0x1 ;  /* 0x0000000100057882 */ /* 0x000fe40000000000 */
[----:B------:R-:W-:-:S04]  /*37c0*/  USHF.R.U32.HI UR6, URZ, 0x5, UR6 ;  /* 0x00000005ff067899 */ /* 0x000fc80008011606 */
[----:B------:R-:W-:Y:S02]  /*37d0*/  USHF.L.U32 UR8, UR8, UR6, URZ ;  /* 0x0000000608087299 */ /* 0x000fe400080006ff */
[----:B------:R-:W-:-:S04]  /*37e0*/  USHF.L.U32 UR5, UR5, UR6, URZ ;  /* 0x0000000605057299 */ /* 0x000fc800080006ff */
[----:B-1----:R-:W-:-:S04]  /*37f0*/  LOP3.LUT R0, R0, UR8, RZ, 0xc0, !PT ;  /* 0x0000000800007c12 */ /* 0x002fc8000f8ec0ff */
[----:B------:R-:W-:-:S13]  /*3800*/  ISETP.NE.AND P0, PT, R0, UR8, PT ;  /* 0x0000000800007c0c */ /* 0x000fda000bf05270 */
[----:B------:R-:W-:Y:S05]  /*3810*/  @P0 BRA `(.L_x_64) ;  /* 0x0000000000580947 */ /* 0x000fea0003800000 */
[----:B------:R-:W1:Y:S02]  /*3820*/  LDS R0, [UR4+0x18] ;  /* 0x00001804ff007984 */ /* 0x000e640008000800 */
[----:B-1----:R-:W-:-:S04]  /*3830*/  LOP3.LUT R0, R0, UR5, RZ, 0xc0, !PT ;  /* 0x0000000500007c12 */ /* 0x002fc8000f8ec0ff */
[----:B------:R-:W-:-:S13]  /*3840*/  ISETP.NE.AND P0, PT, R0, UR5, PT ;  /* 0x0000000500007c0c */ /* 0x000fda000bf05270 */
[----:B------:R-:W-:Y:S05]  /*3850*/  @P0 BRA `(.L_x_65) ;  /* 0x00000000003c0947 */ /* 0x000fea0003800000 */
[----:B------:R-:W1:Y:S01]  /*3860*/  S2R R2, SR_LANEID ;  /* 0x0000000000027919 */ /* 0x000e620000000000 */
[----:B------:R-:W-:Y:S01]  /*3870*/  ULOP3.LUT UR8, URZ, UR8, URZ, 0x33, !UPT ;  /* 0x00000008ff087292 */ /* 0x000fe2000f8e33ff */
[----:B------:R-:W-:Y:S02]  /*3880*/  VOTEU.ANY UR7, UPT, PT ;  /* 0x0000000000077886 */ /* 0x000fe400038e0100 */
[----:B------:R-:W-:-:S03]  /*3890*/  UFLO.U32 UR7, UR7 ;  /* 0x00000007000772bd */ /* 0x000fc600080e0000 */
[----:B------:R-:W-:-:S04]  /*38a0*/  IMAD.U32 R0, RZ, RZ, UR8 ;  /* 0x00000008ff007e24 */ /* 0x000fc8000f8e00ff */
[----:B------:R2:W4:Y:S02]  /*38b0*/  REDUX UR6, R0 ;  /* 0x00000000000673c4 */ /* 0x0005240000000000 */
[----:B------:R1:W-:Y:S02]  /*38c0*/  UTCATOMSWS.AND URZ, UR8 ;  /* 0x0000000800ff79e3 */ /* 0x0003e40008000000 */
[----:B-1----:R-:W-:Y:S02]  /*38d0*/  ISETP.EQ.U32.AND P0, PT, R2, UR7, PT ;  /* 0x0000000702007c0c */ /* 0x002fe4000bf02070 */
[----:B--2---:R-:W-:Y:S02]  /*38e0*/  LOP3.LUT R0, RZ, UR5, RZ, 0x33, !PT ;  /* 0x00000005ff007c12 */ /* 0x004fe4000f8e33ff */
[----:B----4-:R-:W-:Y:S02]  /*38f0*/  MOV R2, UR6 ;  /* 0x0000000600027c02 */ /* 0x010fe40008000f00 */
[----:B------:R-:W1:Y:S07]  /*3900*/  REDUX UR5, R0 ;  /* 0x00000000000573c4 */ /* 0x000e6e0000000000 */
[----:B------:R2:W-:Y:S01]  /*3910*/  @P0 ATOMS.AND RZ, [UR4+0x14], R2 ;  /* 0x00001402ffff098c */ /* 0x0005e2000a800004 */
[----:B-1----:R-:W-:-:S05]  /*3920*/  IMAD.U32 R0, RZ, RZ, UR5 ;  /* 0x00000005ff007e24 */ /* 0x002fca000f8e00ff */
[----:B------:R2:W-:Y:S01]  /*3930*/  @P0 ATOMS.AND RZ, [UR4+0x18], R0 ;  /* 0x00001800ffff098c */ /* 0x0005e2000a800004 */
[----:B------:R-:W-:Y:S05]  /*3940*/  BRA `(.L_x_66) ;  /* 0x0000000000147947 */ /* 0x000fea0003800000 */
.L_x_65:
[----:B------:R-:W-:Y:S02]  /*3950*/  MOV R2, 0x3970 ;  /* 0x0000397000027802 */ /* 0x000fe40000000f00 */
[----:B---3-5:R-:W-:Y:S05]  /*3960*/  CALL.REL.NOINC `($__internal_0_$__cuda_sm10x_tcgen05_guardrail_trap_col_being_dealloced_not_returned_by_alloc) ;  /* 0x0000005400287944 */ /* 0x028fea0003c00000 */
[----:B------:R-:W-:Y:S05]  /*3970*/  BRA `(.L_x_66) ;  /* 0x0000000000087947 */ /* 0x000fea0003800000 */
.L_x_64:
[----:B------:R-:W-:Y:S02]  /*3980*/  MOV R2, 0x39a0 ;  /* 0x000039a000027802 */ /* 0x000fe40000000f00 */
[----:B---3-5:R-:W-:Y:S05]  /*3990*/  CALL.REL.NOINC `($__internal_2_$__cuda_sm10x_tcgen05_guardrail_trap_unallocated_columns_being_dealloced) ;  /* 0x0000005400347944 */ /* 0x028fea0003c00000 */
.L_x_66:
[----:B------:R-:W-:Y:S01]  /*39a0*/  NOP ;  /* 0x0000000000007918 */ /* 0x000fe20000000000 */
[----:B------:R-:W-:Y:S05]  /*39b0*/  EXIT ;  /* 0x000000000000794d */ /* 0x000fea0003800000 */
.L_x_48:
[----:B------:R-:W-:-:S09]  /*39c0*/  UISETP.NE.OR UP2, UPT, UR8, 0x3, !UP2 ;  /* 0x000000030800788c */ /* 0x000fd2000d745670 */
[----:B------:R-:W-:Y:S05]  /*39d0*/  BRA.U UP2, `(.L_x_67) ;  /* 0x0000001102047547 */ /* 0x000fea000b800000 */
[----:B------:R-:W1:Y:S01]  /*39e0*/  LDC R0, c[0x0][0xb30] ;  /* 0x0002cc00ff007b82 */ /* 0x000e620000000800 */
[----:B------:R-:W2:Y:S01]  /*39f0*/  LDCU.64 UR8, c[0x0][0x888] ;  /* 0x00011100ff0877ac */ /* 0x000ea20008000a00 */
[----:B------:R-:W-:Y:S01]  /*3a00*/  IMAD.MOV.U32 R30, RZ, RZ, 0x1 ;  /* 0x00000001ff1e7424 */ /* 0x000fe200078e00ff */
[----:B------:R-:W-:Y:S01]  /*3a10*/  CS2R R28, SRZ ;  /* 0x00000000001c7805 */ /* 0x000fe2000001ff00 */
[----:B------:R-:W-:Y:S01]  /*3a20*/  IMAD.MOV.U32 R25, RZ, RZ, 0x2000 ;  /* 0x00002000ff197424 */ /* 0x000fe200078e00ff */
[----:B------:R-:W4:Y:S03]  /*3a30*/  LDCU.64 UR4, c[0x0][0x890] ;  /* 0x00011200ff0477ac */ /* 0x000f260008000a00 */
[----:B------:R-:W3:Y:S01]  /*3a40*/  LDC R24, c[0x0][0x370] ;  /* 0x0000dc00ff187b82 */ /* 0x000ee20000000800 */
[----:B------:R-:W-:Y:S01]  /*3a50*/  UMOV UR7, 0x400 ;  /* 0x0000040000077882 */ /* 0x000fe20000000000 */
[----:B------:R-:W-:-:S02]  /*3a60*/  UPLOP3.LUT UP1, UPT, UPT, UPT, UPT, 0x40, 0x4 ;  /* 0x000000000004789c */ /* 0x000fc40003f2e870 */
[----:B------:R-:W-:-:S04]  /*3a70*/  ULEA UR7, UR37, UR7, 0x18 ;  /* 0x0000000725077291 */ /* 0x000fc8000f8ec0ff */
[----:B------:R-:W3:Y:S01]  /*3a80*/  LDC R3, c[0x0][0xb0c] ;  /* 0x0002c300ff037b82 */ /* 0x000ee20000000800 */
[----:B------:R-:W-:Y:S02]  /*3a90*/  UIADD3 UR13, UPT, UPT, UR7, 0x58, URZ ;  /* 0x00000058070d7890 */ /* 0x000fe4000fffe0ff */
[----:B--2---:R-:W-:Y:S02]  /*3aa0*/  UISETP.NE.U32.AND UP2, UPT, UR8, URZ, UPT ;  /* 0x000000ff0800728c */ /* 0x004fe4000bf45070 */
[----:B------:R-:W-:Y:S02]  /*3ab0*/  UIADD3 UR33, UPT, UPT, UR7, 0x40, URZ ;  /* 0x0000004007217890 */ /* 0x000fe4000fffe0ff */
[----:B----4-:R-:W-:Y:S01]  /*3ac0*/  UISETP.NE.U32.AND UP3, UPT, UR4, URZ, UPT ;  /* 0x000000ff0400728c */ /* 0x010fe2000bf65070 */
[----:B------:R-:W2:Y:S01]  /*3ad0*/  LDC R18, c[0x0][0xb20] ;  /* 0x0002c800ff127b82 */ /* 0x000ea20000000800 */
[----:B-1----:R-:W-:Y:S01]  /*3ae0*/  ISETP.NE.AND P1, PT, R0, 0x1, PT ;  /* 0x000000010000780c */ /* 0x002fe20003f25270 */
[----:B------:R-:W-:-:S02]  /*3af0*/  UISETP.NE.AND.EX UP2, UPT, UR9, URZ, UPT, UP2 ;  /* 0x000000ff0900728c */ /* 0x000fc4000bf45320 */
[----:B------:R-:W-:Y:S02]  /*3b00*/  UIADD3 UR25, UPT, UPT, UR7, 0x48, URZ ;  /* 0x0000004807197890 */ /* 0x000fe4000fffe0ff */
[----:B------:R-:W-:Y:S02]  /*3b10*/  UIADD3 UR17, UPT, UPT, UR7, 0x50, URZ ;  /* 0x0000005007117890 */ /* 0x000fe4000fffe0ff */
[----:B-----5:R-:W1:Y:S01]  /*3b20*/  LDC.64 R32, c[0x0][0x348] ;  /* 0x0000d200ff207b82 */ /* 0x020e620000000a00 */
[----:B------:R-:W-:Y:S02]  /*3b30*/  UPRMT UR13, UR37, 0x654, UR13 ;  /* 0x00000654250d7896 */ /* 0x000fe4000800000d */
[----:B------:R-:W-:-:S05]  /*3b40*/  UISETP.NE.AND.EX UP3, UPT, UR5, URZ, UPT, UP3 ;  /* 0x000000ff0500728c */ /* 0x000fca000bf65330 */
[----:B------:R-:W4:Y:S08]  /*3b50*/  LDC.64 R16, c[0x0][0xb10] ;  /* 0x0002c400ff107b82 */ /* 0x000f300000000a00 */
[----:B------:R-:W1:Y:S08]  /*3b60*/  LDC.64 R6, c[0x0][0xb18] ;  /* 0x0002c600ff067b82 */ /* 0x000e700000000a00 */
[----:B------:R-:W1:Y:S08]  /*3b70*/  LDC.64 R4, c[0x0][0xb28] ;  /* 0x0002ca00ff047b82 */ /* 0x000e700000000a00 */
[----:B--23--:R-:W1:Y:S02]  /*3b80*/  LDC R19, c[0x0][0x374] ;  /* 0x0000dd00ff137b82 */ /* 0x00ce640000000800 */
.L_x_78:
[C---:B------:R-:W-:Y:S02]  /*3b90*/  LEA R0, R29.reuse, UR7, 0x3 ;  /* 0x000000071d007c11 */ /* 0x040fe4000f8e18ff */
[----:B------:R-:W-:Y:S02]  /*3ba0*/  SHF.L.U32 R2, R28, 0x1f, RZ ;  /* 0x0000001f1c027819 */ /* 0x000fe400000006ff */
[----:B------:R-:W-:Y:S02]  /*3bb0*/  LEA R20, R29, UR7, 0x4 ;  /* 0x000000071d147c11 */ /* 0x000fe4000f8e20ff */
[----:B--2---:R-:W2:Y:S02]  /*3bc0*/  SYNCS.PHASECHK.TRANS64.TRYWAIT P0, [R0+URZ+0x90], R2 ;  /* 0x00009002000075a7 */ /* 0x004ea400080011ff */
[----:B--2---:R-:W-:Y:S05]  /*3bd0*/  @!P0 BRA `(.L_x_68) ;  /* 0x0000004c003c8947 */ /* 0x004fea0003800000 */
.L_x_158:
[----:B------:R-:W-:Y:S01]  /*3be0*/  ISETP.GE.AND P0, PT, R26, 0x1, PT ;  /* 0x000000011a00780c */ /* 0x000fe20003f06270 */
[----:B------:R-:W3:Y:S01]  /*3bf0*/  LDS.128 R20, [R20+0x120] ;  /* 0x0001200014147984 */ /* 0x000ee20000000c00 */
[----:B--2---:R-:W-:Y:S01]  /*3c00*/  VIADD R0, R0, 0xa0 ;  /* 0x000000a000007836 */ /* 0x004fe20000000000 */
[----:B------:R-:W-:Y:S01]  /*3c10*/  @!PT LDS RZ, [RZ] ;  /* 0x00000000fffff984 */ /* 0x000fe20000000800 */
[----:B------:R-:W-:Y:S01]  /*3c20*/  @!PT LDS RZ, [RZ] ;  /* 0x00000000fffff984 */ /* 0x000fe20000000800 */
[----:B------:R-:W-:Y:S01]  /*3c30*/  @!PT LDS RZ, [RZ] ;  /* 0x00000000fffff984 */ /* 0x000fe20000000800 */
[----:B------:R-:W-:Y:S01]  /*3c40*/  @!PT LDS RZ, [RZ] ;  /* 0x00000000fffff984 */ /* 0x000fe20000000800 */
[----:B------:R2:W-:Y:S06]  /*3c50*/  MEMBAR.ALL.CTA ;  /* 0x0000000000007992 */ /* 0x0005ec0000008000 */
[----:B--2---:R-:W2:Y:S01]  /*3c60*/  FENCE.VIEW.ASYNC.S ;  /* 0x00000000000073c6 */ /* 0x004ea20000000000 */
[----:B------:R-:W-:Y:S04]  /*3c70*/  PRMT R0, RZ, 0x654, R0 ;  /* 0x00000654ff007816 */ /* 0x000fe80000000000 */
[----:B--2---:R2:W-:Y:S01]  /*3c80*/  SYNCS.ARRIVE.TRANS64.RED.A1T0 RZ, [R0+URZ], RZ ;  /* 0x000000ff00ff79a7 */ /* 0x0045e200081004ff */
[----:B---3--:R-:W-:Y:S11]  /*3c90*/  LOP3.LUT P3, RZ, R22, 0x1, RZ, 0xc0, !PT ;  /* 0x0000000116ff7812 */ /* 0x008ff6000786c0ff */
[----:B------:R-:W-:Y:S02]  /*3ca0*/  @!UPT UIADD3 URZ, UPT, UPT, URZ, URZ, URZ ;  /* 0x000000fffffff290 */ /* 0x000fe4000fffe0ff */
[----:B------:R-:W-:Y:S02]  /*3cb0*/  @P3 MOV R11, R20 ;  /* 0x00000014000b3202 */ /* 0x000fe40000000f00 */
[----:B------:R-:W-:Y:S01]  /*3cc0*/  @P3 LOP3.LUT R10, R21, 0xffff, RZ, 0xc0, !PT ;  /* 0x0000ffff150a3812 */ /* 0x000fe200078ec0ff */
[----:B--2---:R-:W-:Y:S06]  /*3cd0*/  @!P0 BRA `(.L_x_69) ;  /* 0x0000000000a48947 */ /* 0x004fec0003800000 */
[-C--:B-1----:R-:W-:Y:S01]  /*3ce0*/  IMAD.HI.U32 R0, R19, R7.reuse, RZ ;  /* 0x0000000713007227 */ /* 0x082fe200078e00ff */
[----:B------:R-:W-:Y:S02]  /*3cf0*/  ISETP.NE.AND P0, PT, R6, 0x1, PT ;  /* 0x000000010600780c */ /* 0x000fe40003f05270 */
[----:B------:R-:W-:Y:S01]  /*3d00*/  ISETP.NE.AND P2, PT, R26, 0x1, PT ;  /* 0x000000011a00780c */ /* 0x000fe20003f45270 */
[----:B----4-:R-:W-:Y:S01]  /*3d10*/  IMAD.HI.U32 R9, R24, R16, RZ ;  /* 0x0000001018097227 */ /* 0x010fe200078e00ff */
[----:B------:R-:W-:Y:S02]  /*3d20*/  SHF.R.U32.HI R0, RZ, R18, R0 ;  /* 0x00000012ff007219 */ /* 0x000fe40000011600 */
[----:B------:R-:W-:Y:S01]  /*3d30*/  ISETP.NE.AND P4, PT, R3, 0x1, PT ;  /* 0x000000010300780c */ /* 0x000fe20003f85270 */
[----:B------:R-:W-:Y:S01]  /*3d40*/  IMAD.HI.U32 R13, R10, R7, RZ ;  /* 0x000000070a0d7227 */ /* 0x000fe200078e00ff */
[----:B------:R-:W-:Y:S02]  /*3d50*/  SHF.R.U32.HI R9, RZ, R17, R9 ;  /* 0x00000011ff097219 */ /* 0x000fe40000011609 */
[----:B------:R-:W-:Y:S01]  /*3d60*/  SEL R0, R19, R0, !P0 ;  /* 0x0000000013007207 */ /* 0x000fe20004000000 */
[----:B------:R-:W-:Y:S01]  /*3d70*/  IMAD.HI.U32 R12, R11, R16, RZ ;  /* 0x000000100b0c7227 */ /* 0x000fe200078e00ff */
[----:B------:R-:W-:Y:S03]  /*3d80*/  SEL R9, R24, R9, !P4 ;  /* 0x0000000918097207 */ /* 0x000fe60006000000 */
[-C--:B------:R-:W-:Y:S01]  /*3d90*/  IMAD.HI.U32 R8, R0, R4.reuse, RZ ;  /* 0x0000000400087227 */ /* 0x080fe200078e00ff */
[----:B------:R-:W-:Y:S03]  /*3da0*/  SHF.R.U32.HI R12, RZ, R17, R12 ;  /* 0x00000011ff0c7219 */ /* 0x000fe6000001160c */
[----:B------:R-:W-:Y:S01]  /*3db0*/  IMAD.HI.U32 R2, R9, R4, RZ ;  /* 0x0000000409027227 */ /* 0x000fe200078e00ff */
[-C--:B------:R-:W-:Y:S02]  /*3dc0*/  @P2 SHF.R.U32.HI R0, RZ, R5.reuse, R8 ;  /* 0x00000005ff002219 */ /* 0x080fe40000011608 */
[----:B------:R-:W-:Y:S02]  /*3dd0*/  SHF.R.U32.HI R8, RZ, R18, R13 ;  /* 0x00000012ff087219 */ /* 0x000fe4000001160d */
[----:B------:R-:W-:Y:S01]  /*3de0*/  @P2 SHF.R.U32.HI R9, RZ, R5, R2 ;  /* 0x00000005ff092219 */ /* 0x000fe20000011602 */
[----:B------:R-:W-:Y:S01]  /*3df0*/  IMAD R0, R26, R0, RZ ;  /* 0x000000001a007224 */ /* 0x000fe200078e02ff */
[----:B------:R-:W-:Y:S02]  /*3e00*/  SEL R8, R10, R8, !P0 ;  /* 0x000000080a087207 */ /* 0x000fe40004000000 */
[----:B------:R-:W-:Y:S01]  /*3e10*/  SEL R2, R11, R12, !P4 ;  /* 0x0000000c0b027207 */ /* 0x000fe20006000000 */
[----:B------:R-:W-:Y:S01]  /*3e20*/  IMAD R12, R26, R9, RZ ;  /* 0x000000091a0c7224 */ /* 0x000fe200078e02ff */
[C---:B------:R-:W-:Y:S01]  /*3e30*/  ISETP.GE.AND P0, PT, R8.reuse, R0, PT ;  /* 0x000000000800720c */ /* 0x040fe20003f06270 */
[----:B------:R-:W-:Y:S03]  /*3e40*/  IMAD.HI.U32 R0, R8, R4, RZ ;  /* 0x0000000408007227 */ /* 0x000fe600078e00ff */
[----:B------:R-:W-:Y:S02]  /*3e50*/  ISETP.GE.OR P0, PT, R2, R12, P0 ;  /* 0x0000000c0200720c */ /* 0x000fe40000706670 */
[-C--:B------:R-:W-:Y:S04]  /*3e60*/  SHF.R.U32.HI R0, RZ, R5.reuse, R0 ;  /* 0x00000005ff007219 */ /* 0x080fe80000011600 */
[----:B------:R-:W-:Y:S05]  /*3e70*/  SEL R13, R8, R0, !P2 ;  /* 0x00000000080d7207 */ /* 0x000fea0005000000 */
[----:B------:R-:W-:Y:S02]  /*3e80*/  IMAD.MOV R12, RZ, RZ, -R13 ;  /* 0x000000ffff0c7224 */ /* 0x000fe400078e0a0d */
[----:B------:R-:W-:Y:S04]  /*3e90*/  @!P0 IMAD.HI.U32 R0, R2, R4, RZ ;  /* 0x0000000402008227 */ /* 0x000fe800078e00ff */
[----:B------:R-:W-:Y:S01]  /*3ea0*/  IMAD R12, R26, R12, R8 ;  /* 0x0000000c1a0c7224 */ /* 0x000fe200078e0208 */
[----:B------:R-:W-:Y:S04]  /*3eb0*/  @!P0 SHF.R.U32.HI R0, RZ, R5, R0 ;  /* 0x00000005ff008219 */ /* 0x000fe80000011600 */
[----:B------:R-:W-:Y:S04]  /*3ec0*/  @!P0 SEL R0, R2, R0, !P2 ;  /* 0x0000000002008207 */ /* 0x000fe80005000000 */
[----:B------:R-:W-:Y:S01]  /*3ed0*/  @!P0 IADD3 R13, PT, PT, R13, -R0, RZ ;  /* 0x800000000d0d8210 */ /* 0x000fe20007ffe0ff */
[----:B------:R-:W-:Y:S01]  /*3ee0*/  @!P0 IMAD R0, R9, R12, R0 ;  /* 0x0000000c09008224 */ /* 0x000fe200078e0200 */
[----:B------:R-:W-:Y:S01]  /*3ef0*/  IADD3 R9, PT, PT, -R8, RZ, RZ ;  /* 0x000000ff08097210 */ /* 0x000fe20007ffe1ff */
[--C-:B------:R-:W-:Y:S02]  /*3f00*/  IMAD.MOV R12, RZ, RZ, -R2.reuse ;  /* 0x000000ffff0c7224 */ /* 0x100fe400078e0a02 */
[----:B------:R-:W-:Y:S02]  /*3f10*/  @!P0 IMAD R8, R13, R26, R2 ;  /* 0x0000001a0d088224 */ /* 0x000fe400078e0202 */
[----:B------:R-:W-:Y:S02]  /*3f20*/  @!P0 IMAD.MOV.U32 R2, RZ, RZ, R0 ;  /* 0x000000ffff028224 */ /* 0x000fe400078e0000 */
[----:B------:R-:W-:Y:S02]  /*3f30*/  IMAD R11, R3, R12, R11 ;  /* 0x0000000c030b7224 */ /* 0x000fe400078e020b */
[----:B------:R-:W-:Y:S02]  /*3f40*/  IMAD R10, R6, R9, R10 ;  /* 0x00000009060a7224 */ /* 0x000fe400078e020a */
[----:B------:R-:W-:Y:S02]  /*3f50*/  IMAD R11, R2, R3, R11 ;  /* 0x00000003020b7224 */ /* 0x000fe400078e020b */
[----:B------:R-:W-:Y:S02]  /*3f60*/  IMAD R10, R8, R6, R10 ;  /* 0x00000006080a7224 */ /* 0x000fe400078e020a */
.L_x_69:
[----:B------:R-:W-:Y:S05]  /*3f70*/  BRA.U UP1, `(.L_x_70) ;  /* 0x0000000101107547 */ /* 0x000fea000b800000 */
[----:B------:R-:W-:Y:S04]  /*3f80*/  MOV R2, UR6 ;  /* 0x0000000600027c02 */ /* 0x000fe80008000f00 */
[----:B------:R-:W-:Y:S04]  /*3f90*/  SHF.L.U32 R2, R2, 0x1f, RZ ;  /* 0x0000001f02027819 */ /* 0x000fe800000006ff */
[----:B------:R-:W2:Y:S02]  /*3fa0*/  SYNCS.PHASECHK.TRANS64.TRYWAIT P0, [UR7+0x88], R2 ;  /* 0x00008802ff0075a7 */ /* 0x000ea40008001107 */
[----:B--2---:R-:W-:Y:S05]  /*3fb0*/  @!P0 BRA `(.L_x_71) ;  /* 0x0000004800588947 */ /* 0x004fea0003800000 */
.L_x_70:
[----:B------:R-:W-:Y:S02]  /*3fc0*/  R2UR UR35, R15 ;  /* 0x000000000f2372ca */ /* 0x000fe400000e0000 */
[----:B------:R-:W-:Y:S02]  /*3fd0*/  R2UR UR34, R14 ;  /* 0x000000000e2272ca */ /* 0x000fe400000e0000 */
[----:B------:R-:W-:Y:S02]  /*3fe0*/  ISETP.NE.U32.AND P2, PT, RZ, UR4, PT ;  /* 0x00000004ff007c0c */ /* 0x000fe4000bf45070 */
[----:B------:R-:W-:Y:S02]  /*3ff0*/  SHF.L.U32 R14, R30, 0x1f, RZ ;  /* 0x0000001f1e0e7819 */ /* 0x000fe400000006ff */
[----:B------:R-:W-:Y:S05]  /*4000*/  ISETP.NE.AND.EX P2, PT, RZ, UR5, PT, P2 ;  /* 0x00000005ff007c0c */ /* 0x000fea000bf45320 */
[----:B------:R-:W-:Y:S02]  /*4010*/  USHF.L.U32 UR35, UR35, 0x6, URZ ;  /* 0x0000000623237899 */ /* 0x000fe400080006ff */
[----:B------:R-:W-:Y:S01]  /*4020*/  USHF.L.U32 UR34, UR34, 0x7, URZ ;  /* 0x0000000722227899 */ /* 0x000fe200080006ff */
[----:B------:R-:W-:Y:S11]  /*4030*/  BRA.U !UP3, `(.L_x_72) ;  /* 0x000000010b347547 */ /* 0x000ff6000b800000 */
[----:B------:R-:W-:Y:S01]  /*4040*/  UPLOP3.LUT UP0, UPT, UPT, UPT, UP2, 0x80, 0x8 ;  /* 0x000000000008789c */ /* 0x000fe20003f0f020 */
[----:B--2---:R-:W-:Y:S02]  /*4050*/  HFMA2 R0, -RZ, RZ, 0, 5.9604644775390625e-08 ;  /* 0x00000001ff007431 */ /* 0x004fe400000001ff */
[----:B------:R-:W-:Y:S03]  /*4060*/  IMAD.MOV.U32 R64, RZ, RZ, 0x1 ;  /* 0x00000001ff407424 */ /* 0x000fe600078e00ff */
[----:B------:R-:W-:Y:S05]  /*4070*/  PLOP3.LUT P0, PT, PT, PT, UP0, 0x80, 0x8 ;  /* 0x000000000008781c */ /* 0x000fea0003f0f008 */
[----:B------:R-:W2:Y:S01]  /*4080*/  @UP0 LDCU.64 UR10, c[0x0][0x888] ;  /* 0x00011100ff0a07ac */ /* 0x000ea20008000a00 */
[----:B------:R-:W-:Y:S07]  /*4090*/  @UP0 UIMAD UR8, UR36, UR4, URZ ;  /* 0x00000004240802a4 */ /* 0x000fee000f8e02ff */
[----:B------:R-:W-:Y:S01]  /*40a0*/  @!P0 PRMT R64, R0, 0x7610, R64 ;  /* 0x0000761000408816 */ /* 0x000fe20000000040 */
[----:B--2---:R-:W-:Y:S03]  /*40b0*/  @UP0 UIMAD.WIDE UR10, UR8, 0x4, UR10 ;  /* 0x00000004080a08a5 */ /* 0x004fe6000f8e020a */
[----:B------:R-:W2:Y:S03]  /*40c0*/  @!UP0 LDCU UR8, c[0x0][0x880] ;  /* 0x00011000ff0887ac */ /* 0x000ea60008000800 */
[----:B------:R-:W-:Y:S01]  /*40d0*/  IMAD.U32 R8, RZ, RZ, UR10 ;  /* 0x0000000aff087e24 */ /* 0x000fe2000f8e00ff */
[----:B------:R-:W-:Y:S05]  /*40e0*/  MOV R9, UR11 ;  /* 0x0000000b00097c02 */ /* 0x000fea0008000f00 */
[----:B------:R3:W5:Y:S02]  /*40f0*/  @P0 LDG.E R35, desc[UR46][R8.64] ;  /* 0x0000002e08230981 */ /* 0x000764000c1e1900 */
[----:B--23--:R-:W-:Y:S07]  /*4100*/  @!P0 IMAD.U32 R35, RZ, RZ, UR8 ;  /* 0x00000008ff238e24 */ /* 0x00cfee000f8e00ff */
.L_x_72:
[----:B-----5:R-:W-:Y:S01]  /*4110*/  @!P2 FSETP.EQ.AND P0, PT, R35, RZ, PT ;  /* 0x000000ff2300a20b */ /* 0x020fe20003f02000 */
[----:B------:R-:W-:Y:S01]  /*4120*/  @!UPT UIADD3 URZ, UPT, UPT, URZ, URZ, URZ ;  /* 0x000000fffffff290 */ /* 0x000fe2000fffe0ff */
[----:B------:R-:W-:Y:S11]  /*4130*/  @!P2 BRA `(.L_x_73) ;  /* 0x000000000014a947 */ /* 0x000ff60003800000 */
[----:B------:R-:W-:Y:S02]  /*4140*/  LOP3.LUT P2, RZ, R64, 0xff, RZ, 0xc0, !PT ;  /* 0x000000ff40ff7812 */ /* 0x000fe4000784c0ff */
[----:B------:R-:W-:Y:S04]  /*4150*/  PLOP3.LUT P0, PT, PT, PT, UP0, 0x80, 0x8 ;  /* 0x000000000008781c */ /* 0x000fe80003f0f008 */
[----:B------:R-:W-:Y:S07]  /*4160*/  PLOP3.LUT P0, PT, P0, PT, PT, 0x8, 0x80 ;  /* 0x000000000080781c */ /* 0x000fee000070e170 */
[----:B------:R-:W-:Y:S11]  /*4170*/  @P2 FSETP.EQ.AND P0, PT, R35, RZ, PT ;  /* 0x000000ff2300220b */ /* 0x000ff60003f02000 */
[----:B------:R-:W-:Y:S02]  /*4180*/  @!UPT UIADD3 URZ, UPT, UPT, URZ, URZ, URZ ;  /* 0x000000fffffff290 */ /* 0x000fe4000fffe0ff */
.L_x_73:
[----:B------:R-:W3:Y:S01]  /*4190*/  SYNCS.PHASECHK.TRANS64.TRYWAIT P2, [UR7+0x60], R14 ;  /* 0x0000600eff0075a7 */ /* 0x000ee20008041107 */
[----:B------:R-:W-:Y:S04]  /*41a0*/  ELECT P4, URZ, PT ;  /* 0x0000000000ff782f */ /* 0x000fe80003880000 */
[----:B------:R-:W-:Y:S11]  /*41b0*/  PLOP3.LUT P4, PT, P0, P4, PT, 0xf2, 0x2f ;  /* 0x00000000002f781c */ /* 0x000ff60000789e72 */
[----:B------:R-:W-:Y:S02]  /*41c0*/  @!UPT UIADD3 URZ, UPT, UPT, URZ, URZ, URZ ;  /* 0x000000fffffff290 */ /* 0x000fe4000fffe0ff */
[----:B-1----:R-:W-:Y:S05]  /*41d0*/  @!P4 IADD3 R8, P0, PT, R32, 0x580, RZ ;  /* 0x000005802008c810 */ /* 0x002fea0007f1e0ff */
[----:B--2---:R-:W-:Y:S01]  /*41e0*/  @!P4 IMAD.X R2, RZ, RZ, R33, P0 ;  /* 0x000000ffff02c224 */ /* 0x004fe200000e0621 */
[----:B---3--:R-:W-:Y:S07]  /*41f0*/  @!P2 BRA `(.L_x_74) ;  /* 0x0000004400e0a947 */ /* 0x008fee0003800000 */
.L_x_161:
[----:B------:R-:W-:Y:S01]  /*4200*/  @!P4 R2UR UR8, R2 ;  /* 0x000000000208c2ca */ /* 0x000fe200000e0000 */
[----:B------:R-:W-:Y:S01]  /*4210*/  VOTEU.ALL UP1, P4 ;  /* 0x0000000000ff7886 */ /* 0x000fe20002020000 */
[----:B------:R-:W-:Y:S01]  /*4220*/  @!P4 R2UR UR9, R8 ;  /* 0x000000000809c2ca */ /* 0x000fe200000e0000 */
[----:B-1----:R-:W-:Y:S01]  /*4230*/  @!P4 IMAD.MOV.U32 R0, RZ, RZ, 0x2000 ;  /* 0x00002000ff00c424 */ /* 0x002fe200078e00ff */
[----:B------:R-:W-:Y:S01]  /*4240*/  UMOV UR10, 0x0 ;  /* 0x00000000000a7882 */ /* 0x000fe20000000000 */
[----:B------:R-:W-:Y:S01]  /*4250*/  UMOV UR11, 0x10000000 ;  /* 0x10000000000b7882 */ /* 0x000fe20000000000 */
[----:B------:R-:W-:Y:S01]  /*4260*/  @!UP1 UIADD3 UR32, UPT, UPT, UR7, 0x400, URZ ;  /* 0x0000040007209890 */ /* 0x000fe2000fffe0ff */
[----:B------:R-:W-:Y:S06]  /*4270*/  VOTEU.ALL UP1, P4 ;  /* 0x0000000000ff7886 */ /* 0x000fec0002020000 */
[----:B------:R-:W-:Y:S01]  /*4280*/  IMAD.U32 R9, RZ, RZ, UR8 ;  /* 0x00000008ff097e24 */ /* 0x000fe2000f8e00ff */
[----:B------:R-:W-:Y:S01]  /*4290*/  UPRMT UR8, UR37, 0x654, UR33 ;  /* 0x0000065425087896 */ /* 0x000fe20008000021 */
[----:B------:R-:W-:Y:S03]  /*42a0*/  IMAD.U32 R8, RZ, RZ, UR9 ;  /* 0x00000009ff087e24 */ /* 0x000fe6000f8e00ff */
[----:B------:R-:W-:Y:S02]  /*42b0*/  @!P4 R2UR UR15, R9 ;  /* 0x00000000090fc2ca */ /* 0x000fe400000e0000 */
[----:B------:R-:W-:Y:S02]  /*42c0*/  @!P4 R2UR UR14, R8 ;  /* 0x00000000080ec2ca */ /* 0x000fe400000e0000 */
[----:B------:R-:W-:Y:S05]  /*42d0*/  @!P4 IADD3 R8, P0, PT, R32, 0x580, RZ ;  /* 0x000005802008c810 */ /* 0x000fea0007f1e0ff */
[----:B------:R-:W-:Y:S06]  /*42e0*/  @!P4 IMAD.X R2, RZ, RZ, R33, P0 ;  /* 0x000000ffff02c224 */ /* 0x000fec00000e0621 */
[----:B------:R1:W-:Y:S01]  /*42f0*/  @!UP1 UTMALDG.3D [UR32], [UR14], desc[UR10] ;  /* 0x00000a200e0095b4 */ /* 0x0003e20008011000 */
[----:B------:R1:W-:Y:S01]  /*4300*/  @!P4 SYNCS.ARRIVE.TRANS64.RED.A0TR RZ, [UR7+0x40], R0 ;  /* 0x00004000ffffc9a7 */ /* 0x0003e20008300407 */
[----:B------:R-:W-:Y:S01]  /*4310*/  SYNCS.ARRIVE.TRANS64.RED.A1T0 RZ, [UR8], RZ ;  /* 0x000000ffffff79a7 */ /* 0x000fe20008100408 */
[----:B------:R-:W2:Y:S02]  /*4320*/  SYNCS.PHASECHK.TRANS64.TRYWAIT P2, [UR7+0x68], R14 ;  /* 0x0000680eff0075a7 */ /* 0x000ea40008041107 */
[----:B-12---:R-:W-:Y:S05]  /*4330*/  @!P2 BRA `(.L_x_75) ;  /* 0x0000004400a8a947 */ /* 0x006fea0003800000 */
.L_x_163:
[----:B------:R-:W-:Y:S01]  /*4340*/  @!P4 R2UR UR8, R2 ;  /* 0x000000000208c2ca */ /* 0x000fe200000e0000 */
[----:B------:R-:W-:Y:S01]  /*4350*/  VOTEU.ALL UP1, P4 ;  /* 0x0000000000ff7886 */ /* 0x000fe20002020000 */
[----:B------:R-:W-:Y:S01]  /*4360*/  @!P4 R2UR UR9, R8 ;  /* 0x000000000809c2ca */ /* 0x000fe200000e0000 */
[----:B-1----:R-:W-:Y:S01]  /*4370*/  @!P4 IMAD.MOV.U32 R0, RZ, RZ, 0x2000 ;  /* 0x00002000ff00c424 */ /* 0x002fe200078e00ff */
[----:B------:R-:W-:Y:S01]  /*4380*/  UMOV UR10, 0x0 ;  /* 0x00000000000a7882 */ /* 0x000fe20000000000 */
[----:B------:R-:W-:Y:S01]  /*4390*/  UMOV UR11, 0x10000000 ;  /* 0x10000000000b7882 */ /* 0x000fe20000000000 */
[----:B------:R-:W-:Y:S02]  /*43a0*/  @!UP1 UIADD3 UR26, UPT, UPT, UR34, 0x20, URZ ;  /* 0x00000020221a9890 */ /* 0x000fe4000fffe0ff */
[----:B------:R-:W-:Y:S01]  /*43b0*/  @!UP1 UIADD3 UR24, UPT, UPT, UR7, 0x2400, URZ ;  /* 0x0000240007189890 */ /* 0x000fe2000fffe0ff */
[----:B------:R-:W-:Y:S01]  /*43c0*/  VOTEU.ALL UP1, P4 ;  /* 0x0000000000ff7886 */ /* 0x000fe20002020000 */
[----:B------:R-:W-:Y:S01]  /*43d0*/  UMOV UR27, UR35 ;  /* 0x00000023001b7c82 */ /* 0x000fe20008000000 */
[----:B------:R-:W-:Y:S02]  /*43e0*/  UMOV UR28, UR36 ;  /* 0x00000024001c7c82 */ /* 0x000fe40008000000 */
        /* <DEDUP_REMOVED lines=12> */
.L_x_165:
[----:B------:R-:W2:Y:S01]  /*44b0*/  LDC.64 R12, c[0x0][0xb18] ;  /* 0x0002c600ff0c7b82 */ /* 0x000ea20000000a00 */
[----:B------:R-:W-:Y:S01]  /*44c0*/  @!P4 R2UR UR8, R2 ;  /* 0x000000000208c2ca */ /* 0x000fe200000e0000 */
[----:B------:R-:W-:Y:S01]  /*44d0*/  VOTEU.ALL UP1, P4 ;  /* 0x0000000000ff7886 */ /* 0x000fe20002020000 */
[----:B------:R-:W-:Y:S01]  /*44e0*/  @!P4 R2UR UR9, R8 ;  /* 0x000000000809c2ca */ /* 0x000fe200000e0000 */
[----:B-1----:R-:W-:Y:S01]  /*44f0*/  @!P4 IMAD.MOV.U32 R0, RZ, RZ, 0x2000 ;  /* 0x00002000ff00c424 */ /* 0x002fe200078e00ff */
[----:B------:R-:W-:Y:S03]  /*4500*/  UMOV UR10, 0x0 ;  /* 0x00000000000a7882 */ /* 0x000fe60000000000 */
[----:B------:R-:W1:Y:S01]  /*4510*/  @!P1 LDC R2, c[0x0][0xb0c] ;  /* 0x0002c300ff029b82 */ /* 0x000e620000000800 */
[----:B------:R-:W-:Y:S01]  /*4520*/  @!UP1 UIADD3 UR18, UPT, UPT, UR34, 0x40, URZ ;  /* 0x0000004022129890 */ /* 0x000fe2000fffe0ff */
[----:B------:R-:W-:Y:S01]  /*4530*/  @P3 SHF.R.U32.HI R27, RZ, 0x10, R21 ;  /* 0x00000010ff1b3819 */ /* 0x000fe20000011615 */
[----:B------:R-:W-:Y:S01]  /*4540*/  @!UP1 UIADD3 UR16, UPT, UPT, UR7, 0x4400, URZ ;  /* 0x0000440007109890 */ /* 0x000fe2000fffe0ff */
[----:B------:R-:W-:Y:S01]  /*4550*/  VIADD R29, R29, 0x1 ;  /* 0x000000011d1d7836 */ /* 0x000fe20000000000 */
[----:B------:R-:W-:Y:S01]  /*4560*/  VOTEU.ALL UP1, P4 ;  /* 0x0000000000ff7886 */ /* 0x000fe20002020000 */
[----:B------:R-:W-:Y:S01]  /*4570*/  UMOV UR11, 0x10000000 ;  /* 0x10000000000b7882 */ /* 0x000fe20000000000 */
[----:B------:R-:W-:Y:S01]  /*4580*/  UMOV UR19, UR35 ;  /* 0x0000002300137c82 */ /* 0x000fe20008000000 */
[----:B------:R-:W-:Y:S01]  /*4590*/  IMAD.U32 R9, RZ, RZ, UR8 ;  /* 0x00000008ff097e24 */ /* 0x000fe2000f8e00ff */
[----:B------:R-:W-:Y:S01]  /*45a0*/  UMOV UR20, UR36 ;  /* 0x0000002400147c82 */ /* 0x000fe20008000000 */
[----:B------:R-:W-:Y:S01]  /*45b0*/  IMAD.U32 R8, RZ, RZ, UR9 ;  /* 0x00000009ff087e24 */ /* 0x000fe2000f8e00ff */
[----:B------:R-:W-:Y:S02]  /*45c0*/  UPRMT UR8, UR37, 0x654, UR17 ;  /* 0x0000065425087896 */ /* 0x000fe40008000011 */
[----:B------:R-:W-:Y:S02]  /*45d0*/  @!P4 R2UR UR15, R9 ;  /* 0x00000000090fc2ca */ /* 0x000fe400000e0000 */
[----:B------:R-:W-:Y:S02]  /*45e0*/  @!P4 R2UR UR14, R8 ;  /* 0x00000000080ec2ca */ /* 0x000fe400000e0000 */
[----:B------:R-:W3:Y:S11]  /*45f0*/  LDC.64 R8, c[0x0][0xb10] ;  /* 0x0002c400ff087b82 */ /* 0x000ef60000000a00 */
[----:B------:R1:W-:Y:S01]  /*4600*/  @!UP1 UTMALDG.3D [UR16], [UR14], desc[UR10] ;  /* 0x00000a100e0095b4 */ /* 0x0003e20008011000 */
[----:B------:R5:W-:Y:S01]  /*4610*/  @!P4 SYNCS.ARRIVE.TRANS64.RED.A0TR RZ, [UR7+0x50], R0 ;  /* 0x00005000ffffc9a7 */ /* 0x000be20008300407 */
[C---:B---3--:R-:W-:Y:S01]  /*4620*/  @!P1 IMAD.HI.U32 R8, R11.reuse, R8, RZ ;  /* 0x000000080b089227 */ /* 0x048fe200078e00ff */
[----:B--2---:R-:W-:Y:S02]  /*4630*/  @!P1 ISETP.NE.AND P0, PT, R12, 0x1, PT ;  /* 0x000000010c00980c */ /* 0x004fe40003f05270 */
[----:B-1----:R-:W-:Y:S01]  /*4640*/  @!P1 ISETP.NE.AND P2, PT, R2, 0x1, PT ;  /* 0x000000010200980c */ /* 0x002fe20003f45270 */
[----:B------:R-:W-:Y:S01]  /*4650*/  SYNCS.ARRIVE.TRANS64.RED.A1T0 RZ, [UR8], RZ ;  /* 0x000000ffffff79a7 */ /* 0x000fe20008100408 */
[C---:B------:R-:W-:Y:S01]  /*4660*/  @!P1 IMAD.HI.U32 R13, R10.reuse, R13, RZ ;  /* 0x0000000d0a0d9227 */ /* 0x040fe200078e00ff */
[----:B------:R-:W-:Y:S04]  /*4670*/  @!P1 SHF.R.U32.HI R8, RZ, R9, R8 ;  /* 0x00000009ff089219 */ /* 0x000fe80000011608 */
[----:B------:R-:W-:Y:S01]  /*4680*/  @!P1 SEL R8, R11, R8, !P2 ;  /* 0x000000080b089207 */ /* 0x000fe20005000000 */
[----:B------:R-:W1:Y:S01]  /*4690*/  SYNCS.PHASECHK.TRANS64.TRYWAIT P5, [UR7+0x78], R14 ;  /* 0x0000780eff0075a7 */ /* 0x000e6200080a1107 */
[----:B-----5:R-:W2:Y:S02]  /*46a0*/  @!P1 LDC R0, c[0x0][0xb20] ;  /* 0x0002c800ff009b82 */ /* 0x020ea40000000800 */
[----:B--2---:R-:W-:Y:S04]  /*46b0*/  @!P1 SHF.R.U32.HI R0, RZ, R0, R13 ;  /* 0x00000000ff009219 */ /* 0x004fe8000001160d */
[----:B------:R-:W-:Y:S05]  /*46c0*/  @!P1 SEL R9, R10, R0, !P0 ;  /* 0x000000000a099207 */ /* 0x000fea0004000000 */
[----:B------:R-:W-:Y:S02]  /*46d0*/  @!P1 IMAD.IADD R0, R9, 0x1, -R8 ;  /* 0x0000000109009824 */ /* 0x000fe400078e0a08 */
[----:B------:R-:W-:Y:S02]  /*46e0*/  @!P1 IMAD.IADD R8, R8, 0x1, -R9 ;  /* 0x0000000108089824 */ /* 0x000fe400078e0a09 */
[----:B------:R-:W-:Y:S02]  /*46f0*/  @!P1 IMAD R11, R0, R2, R11 ;  /* 0x00000002000b9224 */ /* 0x000fe400078e020b */
[----:B------:R-:W-:Y:S01]  /*4700*/  @!P1 IMAD R10, R8, R12, R10 ;  /* 0x0000000c080a9224 */ /* 0x000fe200078e020a */
[----:B-1----:R-:W-:Y:S06]  /*4710*/  @!P5 BRA `(.L_x_77) ;  /* 0x0000004000e0d947 */ /* 0x002fec0003800000 */
.L_x_167:
[----:B------:R-:W-:Y:S01]  /*4720*/  @!P4 IADD3 R2, P0, PT, R32, 0x580, RZ ;  /* 0x000005802002c810 */ /* 0x000fe20007f1e0ff */
[----:B------:R-:W-:Y:S01]  /*4730*/  VOTEU.ALL UP1, P4 ;  /* 0x0000000000ff7886 */ /* 0x000fe20002020000 */
[----:B------:R-:W-:Y:S01]  /*4740*/  UMOV UR18, 0x0 ;  /* 0x0000000000127882 */ /* 0x000fe20000000000 */
[----:B------:R-:W-:Y:S01]  /*4750*/  UMOV UR19, 0x10000000 ;  /* 0x1000000000137882 */ /* 0x000fe20000000000 */
[----:B------:R-:W-:Y:S01]  /*4760*/  @!P4 R2UR UR9, R2 ;  /* 0x000000000209c2ca */ /* 0x000fe200000e0000 */
[----:B-1----:R-:W-:Y:S01]  /*4770*/  @!P4 IMAD.X R0, RZ, RZ, R33, P0 ;  /* 0x000000ffff00c224 */ /* 0x002fe200000e0621 */
[----:B------:R-:W-:Y:S01]  /*4780*/  @!UP1 UIADD3 UR10, UPT, UPT, UR34, 0x60, URZ ;  /* 0x00000060220a9890 */ /* 0x000fe2000fffe0ff */
[----:B------:R-:W-:Y:S01]  /*4790*/  ISETP.NE.AND P0, PT, R29, 0x2, PT ;  /* 0x000000021d00780c */ /* 0x000fe20003f05270 */
[----:B------:R-:W-:Y:S01]  /*47a0*/  UMOV UR11, UR35 ;  /* 0x00000023000b7c82 */ /* 0x000fe20008000000 */
[----:B------:R-:W-:Y:S01]  /*47b0*/  UMOV UR12, UR36 ;  /* 0x00000024000c7c82 */ /* 0x000fe20008000000 */
[----:B------:R-:W-:Y:S01]  /*47c0*/  @!P4 R2UR UR8, R0 ;  /* 0x000000000008c2ca */ /* 0x000fe200000e0000 */
[----:B------:R-:W-:Y:S01]  /*47d0*/  IMAD.IADD R14, R10, 0x1, R62 ;  /* 0x000000010a0e7824 */ /* 0x000fe200078e023e */
[----:B------:R-:W-:Y:S01]  /*47e0*/  @P3 R2UR UR36, R27 ;  /* 0x000000001b2432ca */ /* 0x000fe200000e0000 */
[----:B------:R-:W-:Y:S01]  /*47f0*/  IMAD.IADD R15, R11, 0x1, R63 ;  /* 0x000000010b0f7824 */ /* 0x000fe200078e023f */
[----:B------:R-:W-:Y:S02]  /*4800*/  SEL R0, RZ, 0x1, P0 ;  /* 0x00000001ff007807 */ /* 0x000fe40000000000 */
[----:B------:R-:W-:Y:S01]  /*4810*/  LOP3.LUT R30, R30, 0x1, RZ, 0x3c, !PT ;  /* 0x000000011e1e7812 */ /* 0x000fe200078e3cff */
[----:B------:R-:W-:Y:S01]  /*4820*/  IMAD.U32 R8, RZ, RZ, UR9 ;  /* 0x00000009ff087e24 */ /* 0x000fe2000f8e00ff */
[----:B------:R-:W-:Y:S01]  /*4830*/  @!UP1 UIADD3 UR9, UPT, UPT, UR7, 0x58, URZ ;  /* 0x0000005807099890 */ /* 0x000fe2000fffe0ff */
[----:B------:R-:W-:Y:S02]  /*4840*/  LOP3.LUT R28, R28, R0, RZ, 0x3c, !PT ;  /* 0x000000001c1c7212 */ /* 0x000fe400078e3cff */
[----:B------:R-:W-:Y:S02]  /*4850*/  SEL R29, R29, RZ, P0 ;  /* 0x000000ff1d1d7207 */ /* 0x000fe40000000000 */
[----:B------:R-:W-:Y:S01]  /*4860*/  IMAD.U32 R9, RZ, RZ, UR8 ;  /* 0x00000008ff097e24 */ /* 0x000fe2000f8e00ff */
[----:B------:R-:W-:Y:S01]  /*4870*/  @!P4 R2UR UR14, R8 ;  /* 0x00000000080ec2ca */ /* 0x000fe200000e0000 */
[----:B------:R-:W-:Y:S01]  /*4880*/  @!UP1 UIADD3 UR8, UPT, UPT, UR7, 0x6400, URZ ;  /* 0x0000640007089890 */ /* 0x000fe2000fffe0ff */
[----:B------:R-:W-:Y:S02]  /*4890*/  VOTEU.ALL UP1, P4 ;  /* 0x0000000000ff7886 */ /* 0x000fe40002020000 */
[----:B------:R-:W-:Y:S11]  /*48a0*/  @!P4 R2UR UR15, R9 ;  /* 0x00000000090fc2ca */ /* 0x000ff600000e0000 */
[----:B------:R-:W-:Y:S02]  /*48b0*/  @!UPT UIADD3 URZ, UPT, UPT, URZ, URZ, URZ ;  /* 0x000000fffffff290 */ /* 0x000fe4000fffe0ff */
[----:B------:R2:W-:Y:S01]  /*48c0*/  @!UP1 UTMALDG.3D [UR8], [UR14], desc[UR18] ;  /* 0x000012080e0095b4 */ /* 0x0005e20008011000 */
[----:B------:R2:W-:Y:S01]  /*48d0*/  @!P4 SYNCS.ARRIVE.TRANS64.RED.A0TR RZ, [UR7+0x58], R25 ;  /* 0x00005819ffffc9a7 */ /* 0x0005e20008300407 */
[----:B------:R-:W-:Y:S01]  /*48e0*/  UPLOP3.LUT UP1, UPT, UPT, UPT, UPT, 0x80, 0x8 ;  /* 0x000000000008789c */ /* 0x000fe20003f2f070 */
[----:B------:R-:W-:Y:S01]  /*48f0*/  SYNCS.ARRIVE.TRANS64.RED.A1T0 RZ, [UR13], RZ ;  /* 0x000000ffffff79a7 */ /* 0x000fe2000810040d */
[----:B------:R-:W-:Y:S09]  /*4900*/  @P3 BRA `(.L_x_78) ;  /* 0xfffffff000a03947 */ /* 0x000ff2000383ffff */
[----:B------:R-:W-:-:S04]  /*4910*/  SHF.L.U32 R2, R30, 0x1f, RZ ;  /* 0x0000001f1e027819 */ /* 0x000fc800000006ff */
[----:B------:R-:W1:Y:S02]  /*4920*/  SYNCS.PHASECHK.TRANS64.TRYWAIT P0, [UR7+0x60], R2 ;  /* 0x00006002ff0075a7 */ /* 0x000e640008001107 */
[----:B-1----:R-:W-:Y:S05]  /*4930*/  @!P0 BRA `(.L_x_79) ;  /* 0x0000004000708947 */ /* 0x002fea0003800000 */
.L_x_169:
[----:B------:R-:W3:Y:S02]  /*4940*/  SYNCS.PHASECHK.TRANS64.TRYWAIT P0, [UR7+0x68], R2 ;  /* 0x00006802ff0075a7 */ /* 0x000ee40008001107 */
[----:B---3--:R-:W-:Y:S05]  /*4950*/  @!P0 BRA `(.L_x_80) ;  /* 0x0000004000808947 */ /* 0x008fea0003800000 */
.L_x_171:
[----:B------:R-:W3:Y:S02]  /*4960*/  SYNCS.PHASECHK.TRANS64.TRYWAIT P0, [UR7+0x70], R2 ;  /* 0x00007002ff0075a7 */ /* 0x000ee40008001107 */
[----:B---3--:R-:W-:Y:S05]  /*4970*/  @!P0 BRA `(.L_x_81) ;  /* 0x0000004000908947 */ /* 0x008fea0003800000 */
.L_x_173:
[----:B-1----:R-:W-:-:S07]  /*4980*/  MOV R0, UR7 ;  /* 0x0000000700007c02 */ /* 0x002fce0008000f00 */
.L_x_82:
[----:B-1----:R-:W-:-:S04]  /*4990*/  SHF.L.U32 R2, R30, 0x1f, RZ ;  /* 0x0000001f1e027819 */ /* 0x002fc800000006ff */
[----:B------:R1:W3:Y:S03]  /*49a0*/  SYNCS.PHASECHK.TRANS64.TRYWAIT P0, [R0+URZ+0x78], R2 ;  /* 0x00007802000075a7 */ /* 0x0002e600080011ff */
[----:B---3--:R-:W-:Y:S05]  /*49b0*/  @!P0 NANOSLEEP.SYNCS 0x989680 ;  /* 0x009896800000895d */ /* 0x008fea0003900000 */
[----:B------:R-:W3:Y:S02]  /*49c0*/  @!P0 SYNCS.PHASECHK.TRANS64 P0, [R0+URZ+0x78], R2 ;  /* 0x00007802000085a7 */ /* 0x000ee400080010ff */
[----:B--23--:R-:W-:Y:S05]  /*49d0*/  @P0 EXIT ;  /* 0x000000000000094d */ /* 0x00cfea0003800000 */
[----:B------:R-:W-:Y:S05]  /*49e0*/  BRA `(.L_x_82) ;  /* 0xfffffffc00e87947 */ /* 0x000fea000383ffff */
.L_x_67:
[----:B------:R-:W-:-:S06]  /*49f0*/  UISETP.GE.AND UP1, UPT, UR8, 0x4, UPT ;  /* 0x000000040800788c */ /* 0x000fcc000bf26270 */
[----:B------:R-:W-:-:S13]  /*4a00*/  PLOP3.LUT P0, PT, PT, PT, UP1, 0x80, 0x8 ;  /* 0x000000000008781c */ /* 0x000fda0003f0f018 */
[----:B------:R-:W-:Y:S05]  /*4a10*/  @!P0 EXIT ;  /* 0x000000000000894d */ /* 0x000fea0003800000 */
[----:B------:R-:W-:Y:S01]  /*4a20*/  BAR.SYNC.DEFER_BLOCKING 0x6, 0xa0 ;  /* 0x0182800000007b1d */ /* 0x000fe20000010000 */
[C---:B------:R-:W-:Y:S01]  /*4a30*/  IMAD.SHL.U32 R4, R77.reuse, 0x20, RZ ;  /* 0x000000204d047824 */ /* 0x040fe200078e00ff */
[C---:B------:R-:W-:Y:S01]  /*4a40*/  R2P PR, R77.reuse, 0x6 ;  /* 0x000000064d007804 */ /* 0x040fe20000000000 */
[C---:B------:R-:W-:Y:S01]  /*4a50*/  IMAD.SHL.U32 R68, R77.reuse, 0x4, RZ ;  /* 0x000000044d447824 */ /* 0x040fe200078e00ff */
[----:B------:R-:W-:Y:S01]  /*4a60*/  CS2R R72, SRZ ;  /* 0x0000000000487805 */ /* 0x000fe2000001ff00 */
[C---:B------:R-:W-:Y:S01]  /*4a70*/  IMAD.U32 R32, R77.reuse, 0x10000, RZ ;  /* 0x000100004d207824 */ /* 0x040fe200078e00ff */
[----:B------:R-:W-:Y:S02]  /*4a80*/  UMOV UR48, 0x400 ;  /* 0x0000040000307882 */ /* 0x000fe40000000000 */
[----:B------:R-:W1:Y:S01]  /*4a90*/  LDC R67, c[0x0][0x370] ;  /* 0x0000dc00ff437b82 */ /* 0x000e620000000800 */
[----:B------:R-:W-:Y:S01]  /*4aa0*/  ULEA UR48, UR37, UR48, 0x18 ;  /* 0x0000003025307291 */ /* 0x000fe2000f8ec0ff */
[C---:B------:R-:W-:Y:S01]  /*4ab0*/  LOP3.LUT R3, R4.reuse, 0xe0, RZ, 0xc0, !PT ;  /* 0x000000e004037812 */ /* 0x040fe200078ec0ff */
[----:B------:R-:W-:Y:S01]  /*4ac0*/  IMAD.SHL.U32 R2, R77, 0x10, RZ ;  /* 0x000000104d027824 */ /* 0x000fe200078e00ff */
[----:B------:R-:W-:Y:S01]  /*4ad0*/  LOP3.LUT R4, R4, 0x100, RZ, 0xc0, !PT ;  /* 0x0000010004047812 */ /* 0x000fe200078ec0ff */
[----:B------:R-:W-:Y:S01]  /*4ae0*/  UIADD3 UR4, UPT, UPT, UR48, 0x400, URZ ;  /* 0x0000040030047890 */ /* 0x000fe2000fffe0ff */
[----:B------:R-:W-:Y:S01]  /*4af0*/  LOP3.LUT R68, R3, 0x1c, R68, 0xf8, !PT ;  /* 0x0000001c03447812 */ /* 0x000fe200078ef844 */
[----:B------:R-:W-:Y:S01]  /*4b00*/  IMAD.MOV.U32 R76, RZ, RZ, 0x10 ;  /* 0x00000010ff4c7424 */ /* 0x000fe200078e00ff */
[----:B------:R-:W2:Y:S01]  /*4b10*/  LDC R28, c[0x0][0xb0c] ;  /* 0x0002c300ff1c7b82 */ /* 0x000ea20000000800 */
[----:B------:R-:W-:Y:S01]  /*4b20*/  SHF.R.U32.HI R3, RZ, 0x2, R77 ;  /* 0x00000002ff037819 */ /* 0x000fe2000001164d */
[----:B------:R-:W-:Y:S01]  /*4b30*/  IMAD.MOV.U32 R75, RZ, RZ, 0x20 ;  /* 0x00000020ff4b7424 */ /* 0x000fe200078e00ff */
[----:B------:R-:W-:Y:S01]  /*4b40*/  LOP3.LUT R32, R32, 0x600000, RZ, 0xc0, !PT ;  /* 0x0060000020207812 */ /* 0x000fe200078ec0ff */
[----:B------:R-:W-:Y:S01]  /*4b50*/  IMAD.MOV.U32 R74, RZ, RZ, 0x1 ;  /* 0x00000001ff4a7424 */ /* 0x000fe200078e00ff */
[----:B------:R-:W-:Y:S01]  /*4b60*/  LOP3.LUT R2, R4, 0x600, R2, 0xf8, !PT ;  /* 0x0000060004027812 */ /* 0x000fe200078ef802 */
[----:B------:R-:W-:Y:S01]  /*4b70*/  IMAD.MOV.U32 R31, RZ, RZ, RZ ;  /* 0x000000ffff1f7224 */ /* 0x000fe200078e00ff */
[----:B------:R-:W-:Y:S01]  /*4b80*/  LOP3.LUT R68, R68, 0x4, R3, 0x78, !PT ;  /* 0x0000000444447812 */ /* 0x000fe200078e7803 */
[----:B------:R-:W4:Y:S01]  /*4b90*/  LDC R65, c[0x0][0xb20] ;  /* 0x0002c800ff417b82 */ /* 0x000f220000000800 */
[----:B------:R-:W3:Y:S01]  /*4ba0*/  LDS R0, [UR48+0x140] ;  /* 0x00014030ff007984 */ /* 0x000ee20008000800 */
[----:B------:R-:W-:Y:S01]  /*4bb0*/  LOP3.LUT R77, R77, 0x60, RZ, 0xc0, !PT ;  /* 0x000000604d4d7812 */ /* 0x000fe200078ec0ff */
[----:B------:R-:W-:Y:S01]  /*4bc0*/  IMAD.MOV.U32 R80, RZ, RZ, RZ ;  /* 0x000000ffff507224 */ /* 0x000fe200078e00ff */
[----:B------:R-:W-:Y:S01]  /*4bd0*/  LOP3.LUT R68, R2, R68, RZ, 0xfc, !PT ;  /* 0x0000004402447212 */ /* 0x000fe200078efcff */
[----:B------:R-:W-:Y:S01]  /*4be0*/  IMAD.U32 R70, RZ, RZ, UR4 ;  /* 0x00000004ff467e24 */ /* 0x000fe2000f8e00ff */
[----:B------:R-:W-:Y:S01]  /*4bf0*/  SEL R76, R76, 0xfffffff0, !P2 ;  /* 0xfffffff04c4c7807 */ /* 0x000fe20005000000 */
[----:B------:R-:W1:Y:S01]  /*4c00*/  LDCU.64 UR52, c[0x0][0x348] ;  /* 0x00006900ff3477ac */ /* 0x000e620008000a00 */
[----:B------:R-:W1:Y:S01]  /*4c10*/  LDC R27, c[0x0][0xb30] ;  /* 0x0002cc00ff1b7b82 */ /* 0x000e620000000800 */
[----:B------:R-:W-:Y:S01]  /*4c20*/  SEL R75, R75, 0xffffffe0, !P1 ;  /* 0xffffffe04b4b7807 */ /* 0x000fe20004800000 */
[----:B------:R-:W1:Y:S01]  /*4c30*/  LDCU.64 UR38, c[0x0][0x888] ;  /* 0x00011100ff2677ac */ /* 0x000e620008000a00 */
[----:B------:R-:W1:Y:S05]  /*4c40*/  LDCU.64 UR44, c[0x0][0x890] ;  /* 0x00011200ff2c77ac */ /* 0x000e6a0008000a00 */
[----:B------:R-:W1:Y:S01]  /*4c50*/  LDC.64 R60, c[0x0][0xb10] ;  /* 0x0002c400ff3c7b82 */ /* 0x000e620000000a00 */
[----:B------:R-:W-:Y:S01]  /*4c60*/  UMOV UR49, URZ ;  /* 0x000000ff00317c82 */ /* 0x000fe20008000000 */
[----:B------:R-:W-:-:S06]  /*4c70*/  UMOV UR51, URZ ;  /* 0x000000ff00337c82 */ /* 0x000fcc0008000000 */
[----:B------:R-:W1:Y:S08]  /*4c80*/  LDC.64 R24, c[0x0][0xb18] ;  /* 0x0002c600ff187b82 */ /* 0x000e700000000a00 */
[----:B------:R-:W1:Y:S08]  /*4c90*/  LDC.64 R22, c[0x0][0xb28] ;  /* 0x0002ca00ff167b82 */ /* 0x000e700000000a00 */
[----:B------:R-:W1:Y:S01]  /*4ca0*/  LDC.64 R58, c[0x0][0x8b0] ;  /* 0x00022c00ff3a7b82 */ /* 0x000e620000000a00 */
[----:B---3--:R-:W-:-:S07]  /*4cb0*/  IMAD.IADD R32, R0, 0x1, R32 ;  /* 0x0000000100207824 */ /* 0x008fce00078e0220 */
[----:B------:R-:W3:Y:S08]  /*4cc0*/  LDC.64 R56, c[0x0][0x8a8] ;  /* 0x00022a00ff387b82 */ /* 0x000ef00000000a00 */
[----:B--2-4-:R-:W1:Y:S02]  /*4cd0*/  LDC R66, c[0x0][0x374] ;  /* 0x0000dd00ff427b82 */ /* 0x014e640000000800 */
.L_x_126:
[----:B------:R-:W-:Y:S02]  /*4ce0*/  LEA R0, R80, UR48, 0x3 ;  /* 0x0000003050007c11 */ /* 0x000fe4000f8e18ff */
[----:B------:R-:W-:Y:S02]  /*4cf0*/  SHF.L.U32 R2, R72, 0x1f, RZ ;  /* 0x0000001f48027819 */ /* 0x000fe400000006ff */
[----:B------:R-:W-:Y:S02]  /*4d00*/  LEA R16, R80, UR48, 0x4 ;  /* 0x0000003050107c11 */ /* 0x000fe4000f8e20ff */
[----:B------:R-:W2:Y:S02]  /*4d10*/  SYNCS.PHASECHK.TRANS64.TRYWAIT P0, [R0+URZ+0x90], R2 ;  /* 0x00009002000075a7 */ /* 0x000ea400080011ff */
[----:B--2---:R-:W-:Y:S05]  /*4d20*/  @!P0 BRA `(.L_x_83) ;  /* 0x0000003c00bc8947 */ /* 0x004fea0003800000 */
.L_x_174:
[----:B------:R-:W4:Y:S01]  /*4d30*/  LDC.64 R10, c[0x0][0xb10] ;  /* 0x0002c400ff0a7b82 */ /* 0x000f220000000a00 */
[----:B------:R-:W3:Y:S01]  /*4d40*/  LDS.128 R16, [R16+0x120] ;  /* 0x0001200010107984 */ /* 0x000ee20000000c00 */
[----:B-1----:R-:W-:Y:S01]  /*4d50*/  ISETP.NE.AND P1, PT, R27, 0x1, PT ;  /* 0x000000011b00780c */ /* 0x002fe20003f25270 */
[----:B--2---:R-:W-:Y:S01]  /*4d60*/  VIADD R0, R0, 0xa0 ;  /* 0x000000a000007836 */ /* 0x004fe20000000000 */
[----:B------:R-:W-:Y:S04]  /*4d70*/  ISETP.GE.AND P0, PT, R26, 0x1, PT ;  /* 0x000000011a00780c */ /* 0x000fe80003f06270 */
[----:B------:R-:W1:Y:S01]  /*4d80*/  LDC.64 R8, c[0x0][0xb18] ;  /* 0x0002c600ff087b82 */ /* 0x000e620000000a00 */
[----:B------:R-:W-:Y:S01]  /*4d90*/  PRMT R0, RZ, 0x654, R0 ;  /* 0x00000654ff007816 */ /* 0x000fe20000000000 */
[----:B------:R-:W-:Y:S01]  /*4da0*/  @!PT LDS RZ, [RZ] ;  /* 0x00000000fffff984 */ /* 0x000fe20000000800 */
[----:B------:R-:W-:Y:S01]  /*4db0*/  @!PT LDS RZ, [RZ] ;  /* 0x00000000fffff984 */ /* 0x000fe20000000800 */
[----:B------:R-:W-:Y:S01]  /*4dc0*/  @!PT LDS RZ, [RZ] ;  /* 0x00000000fffff984 */ /* 0x000fe20000000800 */
[----:B------:R-:W-:Y:S01]  /*4dd0*/  @!PT LDS RZ, [RZ] ;  /* 0x00000000fffff984 */ /* 0x000fe20000000800 */
[----:B------:R2:W-:Y:S06]  /*4de0*/  MEMBAR.ALL.CTA ;  /* 0x0000000000007992 */ /* 0x0005ec0000008000 */
[----:B--2---:R-:W2:Y:S01]  /*4df0*/  FENCE.VIEW.ASYNC.S ;  /* 0x00000000000073c6 */ /* 0x004ea20000000000 */
[----:B------:R-:W1:Y:S08]  /*4e00*/  @!P1 LDC R12, c[0x0][0xb20] ;  /* 0x0002c800ff0c9b82 */ /* 0x000e700000000800 */
[----:B------:R-:W1:Y:S01]  /*4e10*/  @!P1 LDC R7, c[0x0][0xb0c] ;  /* 0x0002c300ff079b82 */ /* 0x000e620000000800 */
[----:B--2---:R2:W-:Y:S01]  /*4e20*/  SYNCS.ARRIVE.TRANS64.RED.A1T0 RZ, [R0+URZ], RZ ;  /* 0x000000ff00ff79a7 */ /* 0x0045e200081004ff */
[----:B---3--:R-:W-:Y:S04]  /*4e30*/  LOP3.LUT P4, RZ, R18, 0x1, RZ, 0xc0, !PT ;  /* 0x0000000112ff7812 */ /* 0x008fe8000788c0ff */
[----:B------:R-:W-:Y:S09]  /*4e40*/  P2R R78, PR, RZ, 0x10 ;  /* 0x00000010ff4e7803 */ /* 0x000ff20000000000 */
[----:B------:R-:W-:Y:S02]  /*4e50*/  @P4 MOV R30, R16 ;  /* 0x00000010001e4202 */ /* 0x000fe40000000f00 */
[----:B------:R-:W-:Y:S01]  /*4e60*/  @P4 LOP3.LUT R29, R17, 0xffff, RZ, 0xc0, !PT ;  /* 0x0000ffff111d4812 */ /* 0x000fe200078ec0ff */
[----:B--2-4-:R-:W-:Y:S06]  /*4e70*/  @!P0 BRA `(.L_x_84) ;  /* 0x0000000000a48947 */ /* 0x014fec0003800000 */
[----:B------:R-:W-:Y:S01]  /*4e80*/  IMAD.HI.U32 R0, R66, R25, RZ ;  /* 0x0000001942007227 */ /* 0x000fe200078e00ff */
[----:B------:R-:W-:Y:S02]  /*4e90*/  ISETP.NE.AND P0, PT, R24, 0x1, PT ;  /* 0x000000011800780c */ /* 0x000fe40003f05270 */
[----:B------:R-:W-:Y:S01]  /*4ea0*/  ISETP.NE.AND P2, PT, R26, 0x1, PT ;  /* 0x000000011a00780c */ /* 0x000fe20003f45270 */
[----:B------:R-:W-:Y:S01]  /*4eb0*/  IMAD.HI.U32 R4, R67, R60, RZ ;  /* 0x0000003c43047227 */ /* 0x000fe200078e00ff */
[----:B------:R-:W-:Y:S02]  /*4ec0*/  SHF.R.U32.HI R0, RZ, R65, R0 ;  /* 0x00000041ff007219 */ /* 0x000fe40000011600 */
[----:B------:R-:W-:Y:S01]  /*4ed0*/  ISETP.NE.AND P3, PT, R28, 0x1, PT ;  /* 0x000000011c00780c */ /* 0x000fe20003f65270 */
[----:B------:R-:W-:Y:S01]  /*4ee0*/  IMAD.HI.U32 R6, R29, R25, RZ ;  /* 0x000000191d067227 */ /* 0x000fe200078e00ff */
[-C--:B------:R-:W-:Y:S02]  /*4ef0*/  SHF.R.U32.HI R4, RZ, R61.reuse, R4 ;  /* 0x0000003dff047219 */ /* 0x080fe40000011604 */
[----:B------:R-:W-:Y:S01]  /*4f00*/  SEL R0, R66, R0, !P0 ;  /* 0x0000000042007207 */ /* 0x000fe20004000000 */
[----:B------:R-:W-:Y:S01]  /*4f10*/  IMAD.HI.U32 R5, R30, R60, RZ ;  /* 0x0000003c1e057227 */ /* 0x000fe200078e00ff */
[----:B------:R-:W-:Y:S03]  /*4f20*/  SEL R4, R67, R4, !P3 ;  /* 0x0000000443047207 */ /* 0x000fe60005800000 */
[-C--:B------:R-:W-:Y:S01]  /*4f30*/  IMAD.HI.U32 R3, R0, R22.reuse, RZ ;  /* 0x0000001600037227 */ /* 0x080fe200078e00ff */
[----:B------:R-:W-:Y:S03]  /*4f40*/  SHF.R.U32.HI R5, RZ, R61, R5 ;  /* 0x0000003dff057219 */ /* 0x000fe60000011605 */
[----:B------:R-:W-:Y:S01]  /*4f50*/  IMAD.HI.U32 R2, R4, R22, RZ ;  /* 0x0000001604027227 */ /* 0x000fe200078e00ff */
[----:B------:R-:W-:Y:S02]  /*4f60*/  @P2 SHF.R.U32.HI R0, RZ, R23, R3 ;  /* 0x00000017ff002219 */ /* 0x000fe40000011603 */
[----:B------:R-:W-:Y:S02]  /*4f70*/  SHF.R.U32.HI R3, RZ, R65, R6 ;  /* 0x00000041ff037219 */ /* 0x000fe40000011606 */
[----:B------:R-:W-:Y:S01]  /*4f80*/  @P2 SHF.R.U32.HI R4, RZ, R23, R2 ;  /* 0x00000017ff042219 */ /* 0x000fe20000011602 */
[----:B------:R-:W-:Y:S01]  /*4f90*/  IMAD R0, R26, R0, RZ ;  /* 0x000000001a007224 */ /* 0x000fe200078e02ff */
[----:B------:R-:W-:Y:S02]  /*4fa0*/  SEL R3, R29, R3, !P0 ;  /* 0x000000031d037207 */ /* 0x000fe40004000000 */
[----:B------:R-:W-:Y:S01]  /*4fb0*/  SEL R2, R30, R5, !P3 ;  /* 0x000000051e027207 */ /* 0x000fe20005800000 */
[----:B------:R-:W-:Y:S01]  /*4fc0*/  IMAD R5, R26, R4, RZ ;  /* 0x000000041a057224 */ /* 0x000fe200078e02ff */
[C---:B------:R-:W-:Y:S01]  /*4fd0*/  ISETP.GE.AND P0, PT, R3.reuse, R0, PT ;  /* 0x000000000300720c */ /* 0x040fe20003f06270 */
[C---:B------:R-:W-:Y:S03]  /*4fe0*/  IMAD.HI.U32 R0, R3.reuse, R22, RZ ;  /* 0x0000001603007227 */ /* 0x040fe600078e00ff */
[C---:B------:R-:W-:Y:S02]  /*4ff0*/  ISETP.GE.OR P0, PT, R2.reuse, R5, P0 ;  /* 0x000000050200720c */ /* 0x040fe40000706670 */
[----:B------:R-:W-:Y:S04]  /*5000*/  SHF.R.U32.HI R0, RZ, R23, R0 ;  /* 0x00000017ff007219 */ /* 0x000fe80000011600 */
[C---:B------:R-:W-:Y:S05]  /*5010*/  SEL R6, R3.reuse, R0, !P2 ;  /* 0x0000000003067207 */ /* 0x040fea0005000000 */
        /* <DEDUP_REMOVED lines=14> */
[----:B------:R-:W-:Y:S07]  /*5100*/  IMAD R29, R3, R24, R29 ;  /* 0x00000018031d7224 */ /* 0x000fee00078e021d */
.L_x_84:
[----:B-1----:R-:W-:Y:S01]  /*5110*/  @!P1 ISETP.NE.AND P0, PT, R8, 0x1, PT ;  /* 0x000000010800980c */ /* 0x002fe20003f05270 */
[----:B------:R-:W-:Y:S01]  /*5120*/  @!P1 IMAD.HI.U32 R2, R29, R9, RZ ;  /* 0x000000091d029227 */ /* 0x000fe200078e00ff */
[----:B------:R-:W-:Y:S01]  /*5130*/  R2UR UR42, R15 ;  /* 0x000000000f2a72ca */ /* 0x000fe200000e0000 */
[----:B------:R-:W-:Y:S01]  /*5140*/  BSSY.RECONVERGENT B6, `(.L_x_85) ;  /* 0x0000031000067945 */ /* 0x000fe20003800200 */
[----:B------:R-:W-:Y:S01]  /*5150*/  R2UR UR41, R14 ;  /* 0x000000000e2972ca */ /* 0x000fe200000e0000 */
[----:B------:R-:W-:Y:S01]  /*5160*/  @!P1 IMAD.HI.U32 R0, R30, R10, RZ ;  /* 0x0000000a1e009227 */ /* 0x000fe200078e00ff */
[----:B------:R-:W-:Y:S02]  /*5170*/  @!P1 SHF.R.U32.HI R2, RZ, R12, R2 ;  /* 0x0000000cff029219 */ /* 0x000fe40000011602 */
[----:B------:R-:W-:Y:S01]  /*5180*/  @!P1 ISETP.NE.AND P2, PT, R7, 0x1, PT ;  /* 0x000000010700980c */ /* 0x000fe20003f45270 */
[----:B------:R-:W-:Y:S01]  /*5190*/  VIADD R80, R80, 0x1 ;  /* 0x0000000150507836 */ /* 0x000fe20000000000 */
[----:B------:R-:W-:Y:S02]  /*51a0*/  @!P1 SEL R2, R29, R2, !P0 ;  /* 0x000000021d029207 */ /* 0x000fe40004000000 */
[----:B------:R-:W-:Y:S02]  /*51b0*/  @!P1 SHF.R.U32.HI R0, RZ, R11, R0 ;  /* 0x0000000bff009219 */ /* 0x000fe40000011600 */
[----:B------:R-:W-:Y:S01]  /*51c0*/  LOP3.LUT P0, RZ, R70, 0x3f0, RZ, 0xc0, !PT ;  /* 0x000003f046ff7812 */ /* 0x000fe2000780c0ff */
[----:B------:R-:W-:Y:S01]  /*51d0*/  USHF.L.U32 UR42, UR42, 0x6, URZ ;  /* 0x000000062a2a7899 */ /* 0x000fe200080006ff */
[----:B------:R-:W-:Y:S01]  /*51e0*/  @!P1 SEL R3, R30, R0, !P2 ;  /* 0x000000001e039207 */ /* 0x000fe20005000000 */
[----:B------:R-:W-:Y:S01]  /*51f0*/  USHF.L.U32 UR41, UR41, 0x7, URZ ;  /* 0x0000000729297899 */ /* 0x000fe200080006ff */
[----:B------:R-:W-:Y:S03]  /*5200*/  @P4 SHF.R.U32.HI R71, RZ, 0x10, R17 ;  /* 0x00000010ff474819 */ /* 0x000fe60000011611 */
[----:B------:R-:W-:Y:S02]  /*5210*/  @!P1 IMAD.IADD R0, R2, 0x1, -R3 ;  /* 0x0000000102009824 */ /* 0x000fe400078e0a03 */
[----:B------:R-:W-:Y:S02]  /*5220*/  @!P1 IMAD.IADD R2, R3, 0x1, -R2 ;  /* 0x0000000103029824 */ /* 0x000fe400078e0a02 */
[----:B------:R-:W-:Y:S02]  /*5230*/  @!P1 IMAD R30, R0, R7, R30 ;  /* 0x00000007001e9224 */ /* 0x000fe400078e021e */
[----:B------:R-:W-:Y:S01]  /*5240*/  @!P1 IMAD R29, R2, R8, R29 ;  /* 0x00000008021d9224 */ /* 0x000fe200078e021d */
[----:B------:R-:W-:Y:S06]  /*5250*/  @!P0 BRA `(.L_x_86) ;  /* 0x00000000007c8947 */ /* 0x000fec0003800000 */
[----:B------:R-:W1:Y:S01]  /*5260*/  LDCU.64 UR8, c[0x4][0x80] ;  /* 0x01001000ff0877ac */ /* 0x000e620008000a00 */
[----:B------:R-:W-:Y:S01]  /*5270*/  MOV R2, 0x0 ;  /* 0x0000000000027802 */ /* 0x000fe20000000f00 */
[----:B------:R-:W-:Y:S02]  /*5280*/  HFMA2 R12, -RZ, RZ, 0, 5.9604644775390625e-08 ;  /* 0x00000001ff0c7431 */ /* 0x000fe400000001ff */
[----:B------:R-:W-:Y:S01]  /*5290*/  IMAD.MOV.U32 R8, RZ, RZ, 0x70 ;  /* 0x00000070ff087424 */ /* 0x000fe200078e00ff */
[----:B------:R2:W3:Y:S01]  /*52a0*/  LDC.64 R14, c[0x4][R2] ;  /* 0x01000000020e7b82 */ /* 0x0004e20000000a00 */
[----:B------:R-:W4:Y:S01]  /*52b0*/  LDCU.64 UR6, c[0x4][0x88] ;  /* 0x01001100ff0677ac */ /* 0x000f220008000a00 */
[----:B------:R-:W-:Y:S01]  /*52c0*/  IMAD.MOV.U32 R13, RZ, RZ, RZ ;  /* 0x000000ffff0d7224 */ /* 0x000fe200078e00ff */
[----:B------:R-:W2:Y:S01]  /*52d0*/  LDCU.64 UR4, c[0x4][0x8] ;  /* 0x01000100ff0477ac */ /* 0x000ea20008000a00 */
[----:B-1----:R-:W-:Y:S01]  /*52e0*/  MOV R5, UR9 ;  /* 0x0000000900057c02 */ /* 0x002fe20008000f00 */
[----:B------:R-:W-:Y:S01]  /*52f0*/  IMAD.U32 R4, RZ, RZ, UR8 ;  /* 0x00000008ff047e24 */ /* 0x000fe2000f8e00ff */
[----:B----4-:R-:W-:Y:S01]  /*5300*/  MOV R7, UR7 ;  /* 0x0000000700077c02 */ /* 0x010fe20008000f00 */
[----:B------:R-:W-:Y:S01]  /*5310*/  IMAD.U32 R6, RZ, RZ, UR6 ;  /* 0x00000006ff067e24 */ /* 0x000fe2000f8e00ff */
[----:B--2---:R-:W-:Y:S01]  /*5320*/  MOV R11, UR5 ;  /* 0x00000005000b7c02 */ /* 0x004fe20008000f00 */
[----:B------:R-:W-:Y:S02]  /*5330*/  IMAD.U32 R10, RZ, RZ, UR4 ;  /* 0x00000004ff0a7e24 */ /* 0x000fe4000f8e00ff */
[----:B------:R-:W-:Y:S07]  /*5340*/  LEPC R20, `(.L_x_87) ;  /* 0x000000001014794e */ /* 0x000fee0000000000 */
[----:B---3-5:R-:W-:Y:S05]  /*5350*/  CALL.ABS.NOINC R14 ;  /* 0x000000000e007343 */ /* 0x028fea0003c00000 */
.L_x_87:
[----:B------:R-:W1:Y:S01]  /*5360*/  LDCU.64 UR8, c[0x4][0x80] ;  /* 0x01001000ff0877ac */ /* 0x000e620008000a00 */
[----:B------:R-:W2:Y:S01]  /*5370*/  LDC.64 R2, c[0x4][R2] ;  /* 0x0100000002027b82 */ /* 0x000ea20000000a00 */
[----:B------:R-:W-:Y:S02]  /*5380*/  HFMA2 R12, -RZ, RZ, 0, 5.9604644775390625e-08 ;  /* 0x00000001ff0c7431 */ /* 0x000fe400000001ff */
[----:B------:R-:W-:Y:S02]  /*5390*/  IMAD.MOV.U32 R8, RZ, RZ, 0x70 ;  /* 0x00000070ff087424 */ /* 0x000fe400078e00ff */
[----:B------:R-:W-:Y:S01]  /*53a0*/  IMAD.MOV.U32 R13, RZ, RZ, RZ ;  /* 0x000000ffff0d7224 */ /* 0x000fe200078e00ff */
[----:B------:R-:W3:Y:S01]  /*53b0*/  LDCU.64 UR6, c[0x4][0x88] ;  /* 0x01001100ff0677ac */ /* 0x000ee20008000a00 */
[----:B------:R-:W4:Y:S01]  /*53c0*/  LDCU.64 UR4, c[0x4][0x8] ;  /* 0x01000100ff0477ac */ /* 0x000f220008000a00 */
[----:B-1----:R-:W-:Y:S02]  /*53d0*/  MOV R4, UR8 ;  /* 0x0000000800047c02 */ /* 0x002fe40008000f00 */
[----:B------:R-:W-:Y:S02]  /*53e0*/  MOV R5, UR9 ;  /* 0x0000000900057c02 */ /* 0x000fe40008000f00 */
[----:B---3--:R-:W-:Y:S01]  /*53f0*/  MOV R7, UR7 ;  /* 0x0000000700077c02 */ /* 0x008fe20008000f00 */
[----:B------:R-:W-:Y:S01]  /*5400*/  IMAD.U32 R6, RZ, RZ, UR6 ;  /* 0x00000006ff067e24 */ /* 0x000fe2000f8e00ff */
[----:B----4-:R-:W-:Y:S01]  /*5410*/  MOV R11, UR5 ;  /* 0x00000005000b7c02 */ /* 0x010fe20008000f00 */
[----:B------:R-:W-:Y:S02]  /*5420*/  IMAD.U32 R10, RZ, RZ, UR4 ;  /* 0x00000004ff0a7e24 */ /* 0x000fe4000f8e00ff */
[----:B------:R-:W-:Y:S07]  /*5430*/  LEPC R20, `(.L_x_86) ;  /* 0x000000001014794e */ /* 0x000fee0000000000 */
[----:B--2---:R-:W-:Y:S05]  /*5440*/  CALL.ABS.NOINC R2 ;  /* 0x0000000002007343 */ /* 0x004fea0003c00000 */
.L_x_86:
[----:B------:R-:W-:Y:S05]  /*5450*/  BSYNC.RECONVERGENT B6 ;  /* 0x0000000000067941 */ /* 0x000fea0003800200 */
.L_x_85:
[----:B------:R-:W-:Y:S01]  /*5460*/  ISETP.NE.U32.AND P4, PT, R58, RZ, PT ;  /* 0x000000ff3a00720c */ /* 0x000fe20003f85070 */
[----:B------:R-:W-:Y:S01]  /*5470*/  UISETP.NE.AND UP2, UPT, UR50, URZ, UPT ;  /* 0x000000ff3200728c */ /* 0x000fe2000bf45270 */
[----:B------:R-:W-:Y:S01]  /*5480*/  ISETP.NE.U32.AND P2, PT, RZ, UR38, PT ;  /* 0x00000026ff007c0c */ /* 0x000fe2000bf45070 */
[----:B------:R-:W-:Y:S01]  /*5490*/  UISETP.NE.U32.AND UP1, UPT, UR44, URZ, UPT ;  /* 0x000000ff2c00728c */ /* 0x000fe2000bf25070 */
[----:B------:R-:W-:Y:S01]  /*54a0*/  ISETP.NE.AND.EX P4, PT, R59, RZ, PT, P4 ;  /* 0x000000ff3b00720c */ /* 0x000fe20003f85340 */
[----:B------:R-:W-:Y:S01]  /*54b0*/  UPLOP3.LUT UP0, UPT, UPT, UPT, UPT, 0x40, 0x4 ;  /* 0x000000000004789c */ /* 0x000fe20003f0e870 */
[----:B------:R-:W-:Y:S01]  /*54c0*/  ISETP.NE.AND.EX P2, PT, RZ, UR39, PT, P2 ;  /* 0x00000027ff007c0c */ /* 0x000fe2000bf45320 */
[----:B------:R-:W-:Y:S01]  /*54d0*/  UISETP.NE.AND.EX UP1, UPT, UR45, URZ, UPT, UP1 ;  /* 0x000000ff2d00728c */ /* 0x000fe2000bf25310 */
[----:B------:R-:W-:Y:S04]  /*54e0*/  PLOP3.LUT P1, PT, PT, PT, UP2, 0x80, 0x8 ;  /* 0x000000000008781c */ /* 0x000fe80003f2f028 */
[----:B------:R-:W-:Y:S06]  /*54f0*/  @UP2 UPLOP3.LUT UP0, UPT, UPT, UPT, UP1, 0x80, 0x8 ;  /* 0x000000000008289c */ /* 0x000fec0003f0f010 */
[----:B------:R-:W-:Y:S01]  /*5500*/  PLOP3.LUT P0, PT, PT, PT, UP0, 0x80, 0x8 ;  /* 0x000000000008781c */ /* 0x000fe20003f0f008 */
[----:B------:R-:W-:Y:S01]  /*5510*/  @!UPT UIADD3 URZ, UPT, UPT, URZ, URZ, URZ ;  /* 0x000000fffffff290 */ /* 0x000fe2000fffe0ff */
[----:B------:R-:W-:Y:S11]  /*5520*/  BRA.U !UP1, `(.L_x_88) ;  /* 0x0000000109387547 */ /* 0x000ff6000b800000 */
[----:B------:R-:W-:Y:S01]  /*5530*/  UISETP.NE.U32.AND UP0, UPT, UR38, URZ, UPT ;  /* 0x000000ff2600728c */ /* 0x000fe2000bf05070 */
[----:B------:R-:W-:Y:S02]  /*5540*/  HFMA2 R0, -RZ, RZ, 0, 5.9604644775390625e-08 ;  /* 0x00000001ff007431 */ /* 0x000fe400000001ff */
[----:B------:R-:W-:Y:S01]  /*5550*/  IMAD.MOV.U32 R64, RZ, RZ, 0x1 ;  /* 0x00000001ff407424 */ /* 0x000fe200078e00ff */
[----:B------:R-:W-:Y:S06]  /*5560*/  UISETP.NE.AND.EX UP0, UPT, UR39, URZ, UPT, UP0 ;  /* 0x000000ff2700728c */ /* 0x000fec000bf05300 */
[----:B------:R-:W-:Y:S05]  /*5570*/  PLOP3.LUT P3, PT, PT, PT, UP0, 0x80, 0x8 ;  /* 0x000000000008781c */ /* 0x000fea0003f6f008 */
[----:B------:R-:W1:Y:S01]  /*5580*/  @UP0 LDCU.64 UR6, c[0x0][0x888] ;  /* 0x00011100ff0607ac */ /* 0x000e620008000a00 */
[----:B------:R-:W-:Y:S07]  /*5590*/  @UP0 UIMAD UR4, UR36, UR44, URZ ;  /* 0x0000002c240402a4 */ /* 0x000fee000f8e02ff */
[----:B------:R-:W-:Y:S01]  /*55a0*/  @!P3 PRMT R64, R0, 0x7610, R64 ;  /* 0x000076100040b816 */ /* 0x000fe20000000040 */
[----:B-1----:R-:W-:Y:S03]  /*55b0*/  @UP0 UIMAD.WIDE UR6, UR4, 0x4, UR6 ;  /* 0x00000004040608a5 */ /* 0x002fe6000f8e0206 */
[----:B------:R-:W1:Y:S03]  /*55c0*/  @!UP0 LDCU UR4, c[0x0][0x880] ;  /* 0x00011000ff0487ac */ /* 0x000e660008000800 */
[----:B------:R-:W-:Y:S01]  /*55d0*/  IMAD.U32 R2, RZ, RZ, UR6 ;  /* 0x00000006ff027e24 */ /* 0x000fe2000f8e00ff */
[----:B------:R-:W-:Y:S05]  /*55e0*/  MOV R3, UR7 ;  /* 0x0000000700037c02 */ /* 0x000fea0008000f00 */
[----:B-----5:R2:W5:Y:S02]  /*55f0*/  @P3 LDG.E R35, desc[UR46][R2.64] ;  /* 0x0000002e02233981 */ /* 0x020564000c1e1900 */
[----:B-12---:R-:W-:Y:S02]  /*5600*/  @!P3 IMAD.U32 R35, RZ, RZ, UR4 ;  /* 0x00000004ff23be24 */ /* 0x006fe4000f8e00ff */
.L_x_88:
[----:B------:R-:W-:Y:S05]  /*5610*/  @!P4 BRA `(.L_x_89) ;  /* 0x000000000020c947 */ /* 0x000fea0003800000 */
[----:B------:R-:W-:Y:S04]  /*5620*/  ISETP.NE.U32.AND P3, PT, R56, RZ, PT ;  /* 0x000000ff3800720c */ /* 0x000fe80003f65070 */
[----:B------:R-:W-:Y:S11]  /*5630*/  ISETP.NE.AND.EX P3, PT, R57, RZ, PT, P3 ;  /* 0x000000ff3900720c */ /* 0x000ff60003f65330 */
[----:B------:R-:W-:Y:S02]  /*5640*/  @!UPT UIADD3 URZ, UPT, UPT, URZ, URZ, URZ ;  /* 0x000000fffffff290 */ /* 0x000fe4000fffe0ff */
[----:B------:R-:W1:Y:S01]  /*5650*/  @P3 LDC.64 R2, c[0x0][0x8a8] ;  /* 0x00022a00ff023b82 */ /* 0x000e620000000a00 */
[----:B------:R-:W-:Y:S04]  /*5660*/  @P3 IMAD R0, R58, UR36, RZ ;  /* 0x000000243a003c24 */ /* 0x000fe8000f8e02ff */
[----:B-1----:R-:W-:Y:S05]  /*5670*/  @P3 IMAD.WIDE R2, R0, 0x4, R2 ;  /* 0x0000000400023825 */ /* 0x002fea00078e0202 */
[----:B-----5:R1:W5:Y:S02]  /*5680*/  @P3 LDG.E R33, desc[UR46][R2.64] ;  /* 0x0000002e02213981 */ /* 0x020364000c1e1900 */
[----:B-1----:R-:W2:Y:S02]  /*5690*/  @!P3 LDC R33, c[0x0][0x8a0] ;  /* 0x00022800ff21bb82 */ /* 0x002ea40000000800 */
.L_x_89:
[----:B-----5:R-:W-:Y:S01]  /*56a0*/  FSETP.NEU.AND P3, PT, R35, RZ, PT ;  /* 0x000000ff2300720b */ /* 0x020fe20003f6d000 */
[----:B------:R-:W-:Y:S01]  /*56b0*/  IMAD.SHL.U32 R88, R68, 0x4, RZ ;  /* 0x0000000444587824 */ /* 0x000fe200078e00ff */
[----:B------:R-:W-:Y:S01]  /*56c0*/  SEL R4, RZ, 0xffffffff, P2 ;  /* 0xffffffffff047807 */ /* 0x000fe20001000000 */
[----:B------:R-:W-:Y:S01]  /*56d0*/  BSSY B1, `(.L_x_90) ;  /* 0x0000043000017945 */ /* 0x000fe20003800000 */
[----:B------:R-:W-:Y:S01]  /*56e0*/  @P1 LOP3.LUT P2, RZ, R64, 0xff, RZ, 0xc0, !PT ;  /* 0x000000ff40ff1812 */ /* 0x000fe2000784c0ff */
[----:B------:R-:W-:Y:S01]  /*56f0*/  VIADD R83, R88, UR48 ;  /* 0x0000003058537c36 */ /* 0x000fe20008000000 */
[----:B------:R-:W-:Y:S01]  /*5700*/  @P1 SEL R0, RZ, 0xffffffff, P3 ;  /* 0xffffffffff001807 */ /* 0x000fe20001800000 */
[----:B------:R-:W-:Y:S01]  /*5710*/  IMAD.MOV.U32 R89, RZ, RZ, 0x1 ;  /* 0x00000001ff597424 */ /* 0x000fe200078e00ff */
[----:B------:R-:W-:Y:S01]  /*5720*/  LOP3.LUT R74, R74, 0x1, RZ, 0x3c, !PT ;  /* 0x000000014a4a7812 */ /* 0x000fe200078e3cff */
[----:B------:R-:W-:Y:S01]  /*5730*/  IMAD.MOV.U32 R87, RZ, RZ, RZ ;  /* 0x000000ffff577224 */ /* 0x000fe200078e00ff */
[----:B------:R-:W-:Y:S02]  /*5740*/  @P0 SEL R0, R4, R0, !P2 ;  /* 0x0000000004000207 */ /* 0x000fe40005000000 */
[----:B------:R-:W-:Y:S02]  /*5750*/  CS2R R46, SRZ ;  /* 0x00000000002e7805 */ /* 0x000fe4000001ff00 */
[----:B------:R-:W-:Y:S02]  /*5760*/  LEA R84, R31, UR48, 0x3 ;  /* 0x000000301f547c11 */ /* 0x000fe4000f8e18ff */
[----:B------:R-:W-:Y:S02]  /*5770*/  CS2R R44, SRZ ;  /* 0x00000000002c7805 */ /* 0x000fe4000001ff00 */
[----:B------:R-:W-:Y:S02]  /*5780*/  @P1 LOP3.LUT R0, R0, 0x1, RZ, 0xc0, !PT ;  /* 0x0000000100001812 */ /* 0x000fe400078ec0ff */
[----:B------:R-:W-:Y:S02]  /*5790*/  CS2R R42, SRZ ;  /* 0x00000000002a7805 */ /* 0x000fe4000001ff00 */
[----:B------:R-:W-:Y:S02]  /*57a0*/  SHF.L.U32 R2, R73, 0x1f, RZ ;  /* 0x0000001f49027819 */ /* 0x000fe400000006ff */
[----:B------:R-:W-:Y:S02]  /*57b0*/  CS2R R40, SRZ ;  /* 0x0000000000287805 */ /* 0x000fe4000001ff00 */
[----:B------:R-:W-:Y:S02]  /*57c0*/  ISETP.NE.U32.OR P6, PT, R0, 0x1, !P1 ;  /* 0x000000010000780c */ /* 0x000fe40004fc5470 */
[----:B------:R-:W-:Y:S02]  /*57d0*/  CS2R R50, SRZ ;  /* 0x0000000000327805 */ /* 0x000fe4000001ff00 */
[----:B------:R-:W-:Y:S02]  /*57e0*/  PLOP3.LUT P2, PT, PT, PT, UP1, 0x80, 0x8 ;  /* 0x000000000008781c */ /* 0x000fe40003f4f018 */
[----:B------:R-:W-:Y:S02]  /*57f0*/  CS2R R48, SRZ ;  /* 0x0000000000307805 */ /* 0x000fe4000001ff00 */
[----:B------:R-:W-:Y:S02]  /*5800*/  LEA.HI R34, R31, R31, RZ, 0x1 ;  /* 0x0000001f1f227211 */ /* 0x000fe400078f08ff */
[----:B------:R-:W-:Y:S02]  /*5810*/  CS2R R54, SRZ ;  /* 0x0000000000367805 */ /* 0x000fe4000001ff00 */
[----:B------:R-:W-:Y:S02]  /*5820*/  LOP3.LUT P4, R79, R64, 0xff, RZ, 0xc0, !PT ;  /* 0x000000ff404f7812 */ /* 0x000fe4000788c0ff */
[----:B------:R-:W-:Y:S02]  /*5830*/  CS2R R52, SRZ ;  /* 0x0000000000347805 */ /* 0x000fe4000001ff00 */
[----:B------:R-:W-:Y:S01]  /*5840*/  SEL R3, RZ, 0xffffffff, P3 ;  /* 0xffffffffff037807 */ /* 0x000fe20001800000 */
[----:B------:R-:W-:Y:S01]  /*5850*/  VIADD R85, R83, 0x400 ;  /* 0x0000040053557836 */ /* 0x000fe20000000000 */
[----:B------:R-:W-:Y:S01]  /*5860*/  P2R R81, PR, RZ, 0x40 ;  /* 0x00000040ff517803 */ /* 0x000fe20000000000 */
[----:B------:R-:W-:Y:S01]  /*5870*/  IMAD.IADD R82, R75, 0x1, R83 ;  /* 0x000000014b527824 */ /* 0x000fe200078e0253 */
[----:B------:R-:W-:Y:S02]  /*5880*/  @P6 SHF.L.U32 R0, R74, 0x1f, RZ ;  /* 0x0000001f4a006819 */ /* 0x000fe400000006ff */
[----:B------:R-:W-:Y:S02]  /*5890*/  @P2 SEL R3, R4, R3, !P4 ;  /* 0x0000000304032207 */ /* 0x000fe40006000000 */
[----:B------:R1:W3:Y:S02]  /*58a0*/  @P6 SYNCS.PHASECHK.TRANS64.TRYWAIT P1, [UR48+0x40], R0 ;  /* 0x00004000ff0065a7 */ /* 0x0002e40008021130 */
[----:B------:R-:W-:Y:S04]  /*58b0*/  LOP3.LUT R3, R3, 0x1, RZ, 0xc0, !PT ;  /* 0x0000000103037812 */ /* 0x000fe800078ec0ff */
[----:B------:R-:W-:Y:S04]  /*58c0*/  ISETP.NE.U32.AND P5, PT, R3, 0x1, PT ;  /* 0x000000010300780c */ /* 0x000fe80003fa5070 */
[----:B------:R-:W-:Y:S01]  /*58d0*/  P2R R90, PR, RZ, 0x20 ;  /* 0x00000020ff5a7803 */ /* 0x000fe20000000000 */
[----:B------:R4:W2:Y:S01]  /*58e0*/  SYNCS.PHASECHK.TRANS64.TRYWAIT P0, [R84+URZ+0xb0], R2 ;  /* 0x0000b002540075a7 */ /* 0x0008a200080011ff */
[C---:B-1----:R-:W-:Y:S01]  /*58f0*/  IMAD.SHL.U32 R0, R34.reuse, 0x40, RZ ;  /* 0x0000004022007824 */ /* 0x042fe200078e00ff */
[----:B------:R-:W-:Y:S04]  /*5900*/  LOP3.LUT R34, R34, 0xffe, RZ, 0xc0, !PT ;  /* 0x00000ffe22227812 */ /* 0x000fe800078ec0ff */
[----:B------:R-:W-:Y:S01]  /*5910*/  LOP3.LUT R0, R0, 0xffffff80, RZ, 0xc0, !PT ;  /* 0xffffff8000007812 */ /* 0x000fe200078ec0ff */
[----:B------:R-:W-:Y:S04]  /*5920*/  IMAD.IADD R34, R31, 0x1, -R34 ;  /* 0x000000011f227824 */ /* 0x000fe800078e0a22 */
[----:B------:R-:W-:Y:S04]  /*5930*/  IMAD.IADD R0, R32, 0x1, R0 ;  /* 0x0000000120007824 */ /* 0x000fe800078e0200 */
[----:B------:R-:W-:Y:S01]  /*5940*/  IMAD R34, R34, 0x100000, R0 ;  /* 0x0010000022227824 */ /* 0x000fe200078e0200 */
[----:B---3--:R-:W-:Y:S01]  /*5950*/  @P6 SEL R89, RZ, 0x1, !P1 ;  /* 0x00000001ff596807 */ /* 0x008fe20004800000 */
[----:B----4-:R-:W-:Y:S06]  /*5960*/  @!P6 BRA `(.L_x_91) ;  /* 0x000000000064e947 */ /* 0x010fec0003800000 */
[----:B------:R-:W-:Y:S01]  /*5970*/  @P5 IMAD R5, R76, 0x4, R85 ;  /* 0x000000044c055824 */ /* 0x000fe200078e0255 */
[----:B------:R-:W-:Y:S01]  /*5980*/  ISETP.NE.AND P1, PT, R89, RZ, PT ;  /* 0x000000ff5900720c */ /* 0x000fe20003f25270 */
[----:B------:R-:W-:Y:S01]  /*5990*/  IMAD.MOV.U32 R46, RZ, RZ, RZ ;  /* 0x000000ffff2e7224 */ /* 0x000fe200078e00ff */
[----:B------:R-:W-:Y:S01]  /*59a0*/  BSSY B0, `(.L_x_92) ;  /* 0x000000d000007945 */ /* 0x000fe20003800000 */
[----:B------:R-:W-:Y:S01]  /*59b0*/  @P5 IMAD.IADD R4, R75, 0x1, R5 ;  /* 0x000000014b045824 */ /* 0x000fe200078e0205 */
[----:B------:R-:W-:Y:S02]  /*59c0*/  CS2R R42, SRZ ;  /* 0x00000000002a7805 */ /* 0x000fe4000001ff00 */
[----:B------:R-:W-:Y:S02]  /*59d0*/  CS2R R40, SRZ ;  /* 0x0000000000287805 */ /* 0x000fe4000001ff00 */
[----:B------:R-:W-:Y:S02]  /*59e0*/  CS2R R44, SRZ ;  /* 0x00000000002c7805 */ /* 0x000fe4000001ff00 */
[----:B------:R-:W-:Y:S02]  /*59f0*/  CS2R R54, SRZ ;  /* 0x0000000000367805 */ /* 0x000fe4000001ff00 */
[----:B------:R-:W-:Y:S02]  /*5a00*/  CS2R R52, SRZ ;  /* 0x0000000000347805 */ /* 0x000fe4000001ff00 */
[----:B------:R-:W-:Y:S02]  /*5a10*/  CS2R R50, SRZ ;  /* 0x0000000000327805 */ /* 0x000fe4000001ff00 */
[----:B------:R-:W-:Y:S01]  /*5a20*/  CS2R R48, SRZ ;  /* 0x0000000000307805 */ /* 0x000fe2000001ff00 */
[----:B------:R-:W-:Y:S06]  /*5a30*/  @P1 BRA `(.L_x_93) ;  /* 0x00000000000c1947 */ /* 0x000fec0003800000 */
[----:B------:R-:W-:Y:S04]  /*5a40*/  SHF.L.U32 R3, R74, 0x1f, RZ ;  /* 0x0000001f4a037819 */ /* 0x000fe800000006ff */
[----:B------:R-:W1:Y:S02]  /*5a50*/  SYNCS.PHASECHK.TRANS64.TRYWAIT P1, [UR48+0x40], R3 ;  /* 0x00004003ff0075a7 */ /* 0x000e640008021130 */
[----:B-1----:R-:W-:Y:S05]  /*5a60*/  @!P1 BRA `(.L_x_94) ;  /* 0x0000003000809947 */ /* 0x002fea0003800000 */
.L_x_93:
[----:B------:R-:W-:Y:S05]  /*5a70*/  BSYNC B0 ;  /* 0x0000000000007941 */ /* 0x000fea0003800000 */
.L_x_92:
[----:B------:R-:W-:Y:S01]  /*5a80*/  ISETP.NE.AND P1, PT, R90, RZ, PT ;  /* 0x000000ff5a00720c */ /* 0x000fe20003f25270 */
[----:B------:R-:W-:Y:S11]  /*5a90*/  HFMA2 R87, -RZ, RZ, 0, 5.9604644775390625e-08 ;  /* 0x00000001ff577431 */ /* 0x000ff600000001ff */
[----:B------:R-:W-:Y:S01]  /*5aa0*/  @!UPT UIADD3 URZ, UPT, UPT, URZ, URZ, URZ ;  /* 0x000000fffffff290 */ /* 0x000fe2000fffe0ff */
[----:B------:R-:W-:Y:S05]  /*5ab0*/  @P1 WARPSYNC.ALL ;  /* 0x0000000000001948 */ /* 0x000fea0003800000 */
[----:B------:R3:W4:Y:S04]  /*5ac0*/  @P1 LDSM.16.M88.4 R40, [R5] ;  /* 0x000000000528183b */ /* 0x0007280000000200 */
[----:B------:R3:W1:Y:S04]  /*5ad0*/  @P1 LDSM.16.M88.4 R44, [R4] ;  /* 0x00000000042c183b */ /* 0x0006680000000200 */
[----:B------:R3:W1:Y:S04]  /*5ae0*/  @P1 LDSM.16.M88.4 R52, [R88+UR48+0x400] ;  /* 0x000400305834183b */ /* 0x0006680008000200 */
[----:B------:R3:W1:Y:S02]  /*5af0*/  @P1 LDSM.16.M88.4 R48, [R82+0x400] ;  /* 0x000400005230183b */ /* 0x0006640000000200 */
.L_x_91:
[----:B------:R-:W-:Y:S05]  /*5b00*/  BSYNC B1 ;  /* 0x0000000000017941 */ /* 0x000fea0003800000 */
.L_x_90:
[----:B-1----:R-:W-:Y:S04]  /*5b10*/  SHF.R.U32.HI R0, RZ, 0x15, R34 ;  /* 0x00000015ff007819 */ /* 0x002fe80000011622 */
[----:B------:R-:W-:Y:S01]  /*5b20*/  LOP3.LUT P1, RZ, R0, 0x3, R69, 0x48, !PT ;  /* 0x0000000300ff7812 */ /* 0x000fe20007824845 */
[----:B------:R-:W-:Y:S01]  /*5b30*/  @!UPT UIADD3 URZ, UPT, UPT, URZ, URZ, URZ ;  /* 0x000000fffffff290 */ /* 0x000fe2000fffe0ff */
[----:B--2---:R-:W-:Y:S11]  /*5b40*/  @P0 BRA `(.L_x_95) ;  /* 0x0000000000080947 */ /* 0x004ff60003800000 */
[----:B------:R-:W1:Y:S02]  /*5b50*/  SYNCS.PHASECHK.TRANS64.TRYWAIT P0, [R84+URZ+0xb0], R2 ;  /* 0x0000b002540075a7 */ /* 0x000e6400080011ff */
[----:B-1----:R-:W-:Y:S05]  /*5b60*/  @!P0 BRA `(.L_x_96) ;  /* 0x0000003000588947 */ /* 0x002fea0003800000 */
.L_x_95:
[----:B------:R-:W-:Y:S05]  /*5b70*/  @!P1 BRA `(.L_x_97) ;  /* 0x0000000000409947 */ /* 0x000fea0003800000 */
[----:B------:R-:W3:Y:S01]  /*5b80*/  LDCU.64 UR8, c[0x4][0x70] ;  /* 0x01000e00ff0877ac */ /* 0x000ee20008000a00 */
[----:B------:R-:W-:Y:S01]  /*5b90*/  MOV R3, 0x0 ;  /* 0x0000000000037802 */ /* 0x000fe20000000f00 */
[----:B------:R-:W-:Y:S02]  /*5ba0*/  HFMA2 R12, -RZ, RZ, 0, 5.9604644775390625e-08 ;  /* 0x00000001ff0c7431 */ /* 0x000fe400000001ff */
[----:B------:R-:W-:Y:S02]  /*5bb0*/  IMAD.MOV.U32 R8, RZ, RZ, 0x192 ;  /* 0x00000192ff087424 */ /* 0x000fe400078e00ff */
[----:B------:R-:W-:Y:S01]  /*5bc0*/  IMAD.MOV.U32 R13, RZ, RZ, RZ ;  /* 0x000000ffff0d7224 */ /* 0x000fe200078e00ff */
[----:B------:R-:W2:Y:S01]  /*5bd0*/  LDCU.64 UR6, c[0x4][0x78] ;  /* 0x01000f00ff0677ac */ /* 0x000ea20008000a00 */
[----:B-1----:R-:W1:Y:S01]  /*5be0*/  LDC.64 R2, c[0x4][R3] ;  /* 0x0100000003027b82 */ /* 0x002e620000000a00 */
[----:B------:R-:W5:Y:S01]  /*5bf0*/  LDCU.64 UR4, c[0x4][0x10] ;  /* 0x01000200ff0477ac */ /* 0x000f620008000a00 */
[----:B---3--:R-:W-:Y:S01]  /*5c00*/  MOV R5, UR9 ;  /* 0x0000000900057c02 */ /* 0x008fe20008000f00 */
[----:B------:R-:W-:Y:S01]  /*5c10*/  IMAD.U32 R4, RZ, RZ, UR8 ;  /* 0x00000008ff047e24 */ /* 0x000fe2000f8e00ff */
[----:B--2---:R-:W-:Y:S01]  /*5c20*/  MOV R7, UR7 ;  /* 0x0000000700077c02 */ /* 0x004fe20008000f00 */
[----:B------:R-:W-:Y:S01]  /*5c30*/  IMAD.U32 R6, RZ, RZ, UR6 ;  /* 0x00000006ff067e24 */ /* 0x000fe2000f8e00ff */
[----:B-----5:R-:W-:Y:S01]  /*5c40*/  MOV R11, UR5 ;  /* 0x00000005000b7c02 */ /* 0x020fe20008000f00 */
[----:B------:R-:W-:Y:S02]  /*5c50*/  IMAD.U32 R10, RZ, RZ, UR4 ;  /* 0x00000004ff0a7e24 */ /* 0x000fe4000f8e00ff */
[----:B------:R-:W-:Y:S07]  /*5c60*/  LEPC R20, `(.L_x_97) ;  /* 0x000000001014794e */ /* 0x000fee0000000000 */
[----:B-1--4-:R-:W-:Y:S05]  /*5c70*/  CALL.ABS.NOINC R2 ;  /* 0x0000000002007343 */ /* 0x012fea0003c00000 */
.L_x_97:
[----:B------:R-:W-:Y:S01]  /*5c80*/  LOP3.LUT R20, R52, 0xffffe000, RZ, 0xc0, !PT ;  /* 0xffffe00034147812 */ /* 0x000fe200078ec0ff */
[----:B------:R-:W-:Y:S05]  /*5c90*/  WARPSYNC.ALL ;  /* 0x0000000000007948 */ /* 0x000fea0003800000 */
[----:B------:R-:W-:Y:S01]  /*5ca0*/  R2UR UR4, R34 ;  /* 0x00000000220472ca */ /* 0x000fe200000e0000 */
[----:B------:R-:W-:Y:S01]  /*5cb0*/  IMAD.SHL.U32 R91, R76, 0x4, RZ ;  /* 0x000000044c5b7824 */ /* 0x000fe200078e00ff */
[----:B------:R-:W-:Y:S01]  /*5cc0*/  LOP3.LUT R21, R53, 0xffffe000, RZ, 0xc0, !PT ;  /* 0xffffe00035157812 */ /* 0x000fe200078ec0ff */
[----:B------:R-:W-:Y:S01]  /*5cd0*/  BSSY.RECONVERGENT B0, `(.L_x_98) ;  /* 0x0000059000007945 */ /* 0x000fe20003800200 */
[----:B------:R-:W-:Y:S02]  /*5ce0*/  ISETP.NE.AND P0, PT, R77, RZ, PT ;  /* 0x000000ff4d00720c */ /* 0x000fe40003f05270 */
[----:B------:R-:W-:Y:S05]  /*5cf0*/  IADD3 R85, PT, PT, R85, R91, RZ ;  /* 0x0000005b55557210 */ /* 0x000fea0007ffe0ff */
[----:B------:R-:W-:Y:S02]  /*5d00*/  IMAD.IADD R86, R75, 0x1, R85 ;  /* 0x000000014b567824 */ /* 0x000fe400078e0255 */
[----:B---3--:R-:W2:Y:S02]  /*5d10*/  LDTM.16dp128bit.x8 R4, tmem[UR4] ;  /* 0x00000004000479ee */ /* 0x008ea40008180000 */
[C---:B--2---:R-:W-:Y:S01]  /*5d20*/  FMUL R0, R33.reuse, R4 ;  /* 0x0000000421007220 */ /* 0x044fe20000400000 */
[C---:B-1----:R-:W-:Y:S01]  /*5d30*/  FMUL R2, R33.reuse, R5 ;  /* 0x0000000521027220 */ /* 0x042fe20000400000 */
[C---:B------:R-:W-:Y:S01]  /*5d40*/  FMUL R3, R33.reuse, R6 ;  /* 0x0000000621037220 */ /* 0x040fe20000400000 */
[----:B------:R-:W-:Y:S01]  /*5d50*/  FMUL R4, R33, R8 ;  /* 0x0000000821047220 */ /* 0x000fe20000400000 */
[C---:B------:R-:W-:Y:S01]  /*5d60*/  FFMA R36, R35.reuse, R20, R0 ;  /* 0x0000001423247223 */ /* 0x040fe20000000000 */
[----:B------:R-:W-:Y:S01]  /*5d70*/  LOP3.LUT R0, R54, 0xffffe000, RZ, 0xc0, !PT ;  /* 0xffffe00036007812 */ /* 0x000fe200078ec0ff */
[----:B------:R-:W-:Y:S01]  /*5d80*/  FFMA R37, R35, R21, R2 ;  /* 0x0000001523257223 */ /* 0x000fe20000000002 */
[----:B------:R-:W-:Y:S01]  /*5d90*/  LOP3.LUT R2, R55, 0xffffe000, RZ, 0xc0, !PT ;  /* 0xffffe00037027812 */ /* 0x000fe200078ec0ff */
[C---:B------:R-:W-:Y:S01]  /*5da0*/  FMUL R5, R33.reuse, R9 ;  /* 0x0000000921057220 */ /* 0x040fe20000400000 */
[----:B------:R-:W-:Y:S01]  /*5db0*/  F2FP.TF32.F32.PACK_B R36, R36 ;  /* 0x00000024ff24723e */ /* 0x000fe200024050ff */
[C---:B------:R-:W-:Y:S01]  /*5dc0*/  FMUL R8, R33.reuse, R12 ;  /* 0x0000000c21087220 */ /* 0x040fe20000400000 */
[----:B------:R-:W-:Y:S01]  /*5dd0*/  F2FP.TF32.F32.PACK_B R37, R37 ;  /* 0x00000025ff25723e */ /* 0x000fe200024050ff */
[C---:B------:R-:W-:Y:S01]  /*5de0*/  FMUL R9, R33.reuse, R13 ;  /* 0x0000000d21097220 */ /* 0x040fe20000400000 */
[C---:B------:R-:W-:Y:S01]  /*5df0*/  FMUL R12, R33.reuse, R16 ;  /* 0x00000010210c7220 */ /* 0x040fe20000400000 */
[----:B------:R-:W-:Y:S01]  /*5e00*/  LOP3.LUT R16, R48, 0xffffe000, RZ, 0xc0, !PT ;  /* 0xffffe00030107812 */ /* 0x000fe200078ec0ff */
[C---:B------:R-:W-:Y:S01]  /*5e10*/  FMUL R7, R33.reuse, R7 ;  /* 0x0000000721077220 */ /* 0x040fe20000400000 */
[----:B------:R-:W-:Y:S01]  /*5e20*/  FMUL R13, R33, R17 ;  /* 0x00000011210d7220 */ /* 0x000fe20000400000 */
[----:B------:R-:W-:Y:S01]  /*5e30*/  LOP3.LUT R17, R49, 0xffffe000, RZ, 0xc0, !PT ;  /* 0xffffe00031117812 */ /* 0x000fe200078ec0ff */
[----:B------:R-:W-:Y:S01]  /*5e40*/  FFMA R38, R35, R0, R3 ;  /* 0x0000000023267223 */ /* 0x000fe20000000003 */
[----:B------:R-:W-:Y:S01]  /*5e50*/  LOP3.LUT R0, R50, 0xffffe000, RZ, 0xc0, !PT ;  /* 0xffffe00032007812 */ /* 0x000fe200078ec0ff */
[----:B------:R-:W-:Y:S01]  /*5e60*/  FMUL R6, R33, R10 ;  /* 0x0000000a21067220 */ /* 0x000fe20000400000 */
[----:B----4-:R-:W-:Y:S01]  /*5e70*/  LOP3.LUT R3, R41, 0xffffe000, RZ, 0xc0, !PT ;  /* 0xffffe00029037812 */ /* 0x010fe200078ec0ff */
[----:B------:R-:W-:Y:S01]  /*5e80*/  FFMA R39, R35, R2, R7 ;  /* 0x0000000223277223 */ /* 0x000fe20000000007 */
[----:B------:R-:W-:Y:S01]  /*5e90*/  LOP3.LUT R2, R51, 0xffffe000, RZ, 0xc0, !PT ;  /* 0xffffe00033027812 */ /* 0x000fe200078ec0ff */
[C---:B------:R-:W-:Y:S01]  /*5ea0*/  FFMA R4, R35.reuse, R16, R4 ;  /* 0x0000001023047223 */ /* 0x040fe20000000004 */
[----:B------:R-:W-:Y:S01]  /*5eb0*/  LOP3.LUT R16, R42, 0xffffe000, RZ, 0xc0, !PT ;  /* 0xffffe0002a107812 */ /* 0x000fe200078ec0ff */
[C---:B------:R-:W-:Y:S01]  /*5ec0*/  FFMA R5, R35.reuse, R17, R5 ;  /* 0x0000001123057223 */ /* 0x040fe20000000005 */
[----:B------:R-:W-:Y:S01]  /*5ed0*/  F2FP.TF32.F32.PACK_B R38, R38 ;  /* 0x00000026ff26723e */ /* 0x000fe200024050ff */
[----:B------:R-:W-:Y:S01]  /*5ee0*/  FFMA R6, R35, R0, R6 ;  /* 0x0000000023067223 */ /* 0x000fe20000000006 */
[----:B------:R-:W-:Y:S01]  /*5ef0*/  LOP3.LUT R0, R40, 0xffffe000, RZ, 0xc0, !PT ;  /* 0xffffe00028007812 */ /* 0x000fe200078ec0ff */
[C---:B------:R-:W-:Y:S01]  /*5f00*/  FMUL R11, R33.reuse, R11 ;  /* 0x0000000b210b7220 */ /* 0x040fe20000400000 */
[----:B------:R-:W-:Y:S01]  /*5f10*/  F2FP.TF32.F32.PACK_B R39, R39 ;  /* 0x00000027ff27723e */ /* 0x000fe200024050ff */
[----:B------:R-:W-:Y:S01]  /*5f20*/  FMUL R10, R33, R14 ;  /* 0x0000000e210a7220 */ /* 0x000fe20000400000 */
[----:B------:R-:W-:Y:S01]  /*5f30*/  F2FP.TF32.F32.PACK_B R4, R4 ;  /* 0x00000004ff04723e */ /* 0x000fe200024050ff */
[----:B------:R-:W-:Y:S01]  /*5f40*/  FFMA R7, R35, R2, R11 ;  /* 0x0000000223077223 */ /* 0x000fe2000000000b */
[----:B------:R-:W-:Y:S01]  /*5f50*/  LOP3.LUT R2, R43, 0xffffe000, RZ, 0xc0, !PT ;  /* 0xffffe0002b027812 */ /* 0x000fe200078ec0ff */
[----:B------:R-:W-:Y:S01]  /*5f60*/  FFMA R8, R35, R0, R8 ;  /* 0x0000000023087223 */ /* 0x000fe20000000008 */
[----:B------:R-:W-:Y:S01]  /*5f70*/  LOP3.LUT R0, R44, 0xffffe000, RZ, 0xc0, !PT ;  /* 0xffffe0002c007812 */ /* 0x000fe200078ec0ff */
[----:B------:R1:W-:Y:S01]  /*5f80*/  STSM.16.M88.4 [R83+0x400], R36 ;  /* 0x0004002453007844 */ /* 0x0003e20000000200 */
[----:B------:R-:W-:Y:S01]  /*5f90*/  F2FP.TF32.F32.PACK_B R5, R5 ;  /* 0x00000005ff05723e */ /* 0x000fe200024050ff */
[----:B------:R-:W-:Y:S01]  /*5fa0*/  FMUL R15, R33, R15 ;  /* 0x0000000f210f7220 */ /* 0x000fe20000400000 */
[----:B------:R-:W-:Y:S01]  /*5fb0*/  F2FP.TF32.F32.PACK_B R6, R6 ;  /* 0x00000006ff06723e */ /* 0x000fe200024050ff */
[C---:B------:R-:W-:Y:S01]  /*5fc0*/  FFMA R9, R35.reuse, R3, R9 ;  /* 0x0000000323097223 */ /* 0x040fe20000000009 */
[C---:B------:R-:W-:Y:S01]  /*5fd0*/  FFMA R10, R35.reuse, R16, R10 ;  /* 0x00000010230a7223 */ /* 0x040fe2000000000a */
[----:B------:R-:W-:Y:S01]  /*5fe0*/  FFMA R11, R35, R2, R15 ;  /* 0x00000002230b7223 */ /* 0x000fe2000000000f */
[----:B------:R-:W-:Y:S01]  /*5ff0*/  LOP3.LUT R2, R45, 0xffffe000, RZ, 0xc0, !PT ;  /* 0xffffe0002d027812 */ /* 0x000fe200078ec0ff */
[----:B------:R-:W-:Y:S01]  /*6000*/  FFMA R12, R35, R0, R12 ;  /* 0x00000000230c7223 */ /* 0x000fe2000000000c */
[----:B------:R-:W-:Y:S01]  /*6010*/  LOP3.LUT R3, R46, 0xffffe000, RZ, 0xc0, !PT ;  /* 0xffffe0002e037812 */ /* 0x000fe200078ec0ff */
[----:B------:R-:W-:Y:S01]  /*6020*/  FMUL R14, R33, R18 ;  /* 0x00000012210e7220 */ /* 0x000fe20000400000 */
[----:B------:R-:W-:Y:S01]  /*6030*/  LOP3.LUT R0, R47, 0xffffe000, RZ, 0xc0, !PT ;  /* 0xffffe0002f007812 */ /* 0x000fe200078ec0ff */
[----:B------:R-:W-:Y:S01]  /*6040*/  FMUL R19, R33, R19 ;  /* 0x0000001321137220 */ /* 0x000fe20000400000 */
[----:B------:R-:W-:Y:S01]  /*6050*/  F2FP.TF32.F32.PACK_B R7, R7 ;  /* 0x00000007ff07723e */ /* 0x000fe200024050ff */
[C---:B------:R-:W-:Y:S01]  /*6060*/  FFMA R13, R35.reuse, R2, R13 ;  /* 0x00000002230d7223 */ /* 0x040fe2000000000d */
[C---:B------:R-:W-:Y:S01]  /*6070*/  FFMA R14, R35.reuse, R3, R14 ;  /* 0x00000003230e7223 */ /* 0x040fe2000000000e */
[----:B------:R-:W-:Y:S01]  /*6080*/  FFMA R15, R35, R0, R19 ;  /* 0x00000000230f7223 */ /* 0x000fe20000000013 */
[----:B------:R-:W-:Y:S01]  /*6090*/  F2FP.TF32.F32.PACK_B R8, R8 ;  /* 0x00000008ff08723e */ /* 0x000fe200024050ff */
[----:B------:R1:W-:Y:S01]  /*60a0*/  STSM.16.M88.4 [R82+0x400], R4 ;  /* 0x0004000452007844 */ /* 0x0003e20000000200 */
[----:B------:R-:W-:Y:S02]  /*60b0*/  F2FP.TF32.F32.PACK_B R9, R9 ;  /* 0x00000009ff09723e */ /* 0x000fe400024050ff */
[----:B------:R-:W-:Y:S02]  /*60c0*/  F2FP.TF32.F32.PACK_B R10, R10 ;  /* 0x0000000aff0a723e */ /* 0x000fe400024050ff */
[----:B------:R-:W-:Y:S02]  /*60d0*/  F2FP.TF32.F32.PACK_B R11, R11 ;  /* 0x0000000bff0b723e */ /* 0x000fe400024050ff */
[----:B------:R-:W-:Y:S02]  /*60e0*/  F2FP.TF32.F32.PACK_B R12, R12 ;  /* 0x0000000cff0c723e */ /* 0x000fe400024050ff */
[----:B------:R-:W-:Y:S01]  /*60f0*/  F2FP.TF32.F32.PACK_B R13, R13 ;  /* 0x0000000dff0d723e */ /* 0x000fe200024050ff */
[----:B------:R1:W-:Y:S01]  /*6100*/  STSM.16.M88.4 [R85], R8 ;  /* 0x0000000855007844 */ /* 0x0003e20000000200 */
[----:B------:R-:W-:Y:S02]  /*6110*/  F2FP.TF32.F32.PACK_B R14, R14 ;  /* 0x0000000eff0e723e */ /* 0x000fe400024050ff */
[----:B------:R-:W-:Y:S05]  /*6120*/  F2FP.TF32.F32.PACK_B R15, R15 ;  /* 0x0000000fff0f723e */ /* 0x000fea00024050ff */
[----:B------:R1:W-:Y:S01]  /*6130*/  STSM.16.M88.4 [R86], R12 ;  /* 0x0000000c56007844 */ /* 0x0003e20000000200 */
[----:B------:R-:W-:Y:S01]  /*6140*/  @!PT LDS RZ, [RZ] ;  /* 0x00000000fffff984 */ /* 0x000fe20000000800 */
[----:B------:R-:W-:Y:S01]  /*6150*/  @!PT LDS RZ, [RZ] ;  /* 0x00000000fffff984 */ /* 0x000fe20000000800 */
[----:B------:R-:W-:Y:S01]  /*6160*/  @!PT LDS RZ, [RZ] ;  /* 0x00000000fffff984 */ /* 0x000fe20000000800 */
[----:B------:R-:W-:Y:S01]  /*6170*/  @!PT LDS RZ, [RZ] ;  /* 0x00000000fffff984 */ /* 0x000fe20000000800 */
[----:B------:R2:W-:Y:S07]  /*6180*/  MEMBAR.ALL.CTA ;  /* 0x0000000000007992 */ /* 0x0005ee0000008000 */
[----:B--2---:R-:W2:Y:S02]  /*6190*/  FENCE.VIEW.ASYNC.S ;  /* 0x00000000000073c6 */ /* 0x004ea40000000000 */
[----:B--2---:R-:W-:Y:S06]  /*61a0*/  BAR.SYNC.DEFER_BLOCKING 0x1, 0x80 ;  /* 0x0042000000007b1d */ /* 0x004fec0000010000 */
[----:B------:R-:W-:Y:S05]  /*61b0*/  @P0 BRA `(.L_x_99) ;  /* 0x0000000000280947 */ /* 0x000fea0003800000 */
[----:B------:R-:W-:Y:S02]  /*61c0*/  UIADD3 UR4, UPT, UPT, UR48, 0x400, URZ ;  /* 0x0000040030047890 */ /* 0x000fe4000fffe0ff */
[----:B------:R-:W-:Y:S01]  /*61d0*/  UIADD3 UR6, UP0, UPT, UR52, 0x680, URZ ;  /* 0x0000068034067890 */ /* 0x000fe2000ff1e0ff */
[----:B------:R-:W-:Y:S03]  /*61e0*/  UMOV UR43, UR36 ;  /* 0x00000024002b7c82 */ /* 0x000fe60008000000 */
[----:B------:R-:W-:Y:S01]  /*61f0*/  MOV R70, UR4 ;  /* 0x0000000400467c02 */ /* 0x000fe20008000f00 */
[----:B------:R-:W-:Y:S03]  /*6200*/  UIADD3.X UR7, UPT, UPT, URZ, UR53, URZ, UP0, !UPT ;  /* 0x00000035ff077290 */ /* 0x000fe600087fe4ff */
[----:B------:R-:W-:Y:S11]  /*6210*/  R2UR UR40, R70 ;  /* 0x00000000462872ca */ /* 0x000ff600000e0000 */
[----:B------:R-:W-:Y:S02]  /*6220*/  @!UPT UIADD3 URZ, UPT, UPT, URZ, URZ, URZ ;  /* 0x000000fffffff290 */ /* 0x000fe4000fffe0ff */
[----:B------:R2:W-:Y:S01]  /*6230*/  UTMASTG.3D [UR40], [UR6] ;  /* 0x00000028060073b5 */ /* 0x0005e20008010000 */
[----:B------:R0:W-:Y:S01]  /*6240*/  UTMACMDFLUSH ;  /* 0x00000000000079b7 */ /* 0x0001e20000000000 */
[----:B--2---:R-:W-:Y:S04]  /*6250*/  DEPBAR.LE SB0, 0x1 ;  /* 0x000080400000791a */ /* 0x004fe80000000000 */
.L_x_99:
[----:B------:R-:W-:Y:S05]  /*6260*/  BSYNC.RECONVERGENT B0 ;  /* 0x0000000000007941 */ /* 0x000fea0003800200 */
.L_x_98:
[----:B------:R-:W-:Y:S01]  /*6270*/  BAR.SYNC.DEFER_BLOCKING 0x1, 0x80 ;  /* 0x0042000000007b1d */ /* 0x000fe20000010000 */
[----:B------:R-:W-:Y:S01]  /*6280*/  ISETP.NE.AND P1, PT, R81, RZ, PT ;  /* 0x000000ff5100720c */ /* 0x000fe20003f25270 */
[----:B------:R-:W-:Y:S01]  /*6290*/  UISETP.NE.AND UP0, UPT, UR49, URZ, UPT ;  /* 0x000000ff3100728c */ /* 0x000fe2000bf05270 */
[----:B------:R-:W-:Y:S11]  /*62a0*/  LEA R2, R87, UR48, 0x3 ;  /* 0x0000003057027c11 */ /* 0x000ff6000f8e18ff */
[----:B------:R-:W-:Y:S01]  /*62b0*/  @P1 SHF.L.U32 R3, R74, 0x1f, RZ ;  /* 0x0000001f4a031819 */ /* 0x000fe200000006ff */
[----:B------:R-:W-:Y:S06]  /*62c0*/  BRA.U !UP0, `(.L_x_100) ;  /* 0x0000000108247547 */ /* 0x000fec000b800000 */
[----:B-1----:R-:W-:Y:S01]  /*62d0*/  IMAD.U32 R4, RZ, RZ, UR51 ;  /* 0x00000033ff047e24 */ /* 0x002fe2000f8e00ff */
[----:B------:R-:W-:Y:S01]  /*62e0*/  MOV R0, UR37 ;  /* 0x0000002500007c02 */ /* 0x000fe20008000f00 */
[----:B------:R-:W-:Y:S03]  /*62f0*/  UIADD3 UR51, UPT, UPT, UR51, 0x1, URZ ;  /* 0x0000000133337890 */ /* 0x000fe6000fffe0ff */
[----:B------:R-:W-:Y:S01]  /*6300*/  @P1 LEA R4, R4, UR48, 0x3 ;  /* 0x0000003004041c11 */ /* 0x000fe2000f8e18ff */
[----:B------:R-:W-:Y:S04]  /*6310*/  UISETP.NE.AND UP0, UPT, UR51, 0x4, UPT ;  /* 0x000000043300788c */ /* 0x000fe8000bf05270 */
[----:B------:R-:W-:Y:S01]  /*6320*/  @P1 VIADD R4, R4, 0x60 ;  /* 0x0000006004041836 */ /* 0x000fe20000000000 */
[----:B------:R-:W-:Y:S04]  /*6330*/  USEL UR51, UR51, URZ, UP0 ;  /* 0x000000ff33337287 */ /* 0x000fe80008000000 */
[----:B------:R-:W-:Y:S04]  /*6340*/  @P1 PRMT R0, R0, 0x654, R4 ;  /* 0x0000065400001816 */ /* 0x000fe80000000004 */
[----:B------:R2:W-:Y:S04]  /*6350*/  @P1 SYNCS.ARRIVE.TRANS64.RED.A1T0 RZ, [R0+URZ], RZ ;  /* 0x000000ff00ff19a7 */ /* 0x0005e800081004ff */
.L_x_100:
[----:B------:R-:W3:Y:S01]  /*6360*/  @P1 SYNCS.PHASECHK.TRANS64.TRYWAIT P0, [R2+URZ+0x40], R3 ;  /* 0x00004003020015a7 */ /* 0x000ee200080011ff */
[----:B------:R-:W-:Y:S01]  /*6370*/  BSSY B1, `(.L_x_101) ;  /* 0x0000017000017945 */ /* 0x000fe20003800000 */
[----:B---3--:R-:W-:Y:S03]  /*6380*/  @P1 SEL R89, RZ, 0x1, !P0 ;  /* 0x00000001ff591807 */ /* 0x008fe60004000000 */
[----:B------:R-:W-:Y:S05]  /*6390*/  @!P1 BRA `(.L_x_102) ;  /* 0x0000000000509947 */ /* 0x000fea0003800000 */
[----:B------:R-:W-:Y:S01]  /*63a0*/  ISETP.NE.AND P1, PT, R90, RZ, PT ;  /* 0x000000ff5a00720c */ /* 0x000fe20003f25270 */
[----:B------:R-:W-:Y:S01]  /*63b0*/  BSSY B0, `(.L_x_103) ;  /* 0x000000a000007945 */ /* 0x000fe20003800000 */
[----:B------:R-:W-:Y:S11]  /*63c0*/  ISETP.NE.AND P0, PT, R89, RZ, PT ;  /* 0x000000ff5900720c */ /* 0x000ff60003f05270 */
[----:B-1----:R-:W-:Y:S04]  /*63d0*/  @P1 IMAD R5, R87, 0x2000, R88 ;  /* 0x0000200057051824 */ /* 0x002fe800078e0258 */
[----:B------:R-:W-:Y:S05]  /*63e0*/  @P1 VIADD R4, R5, UR48 ;  /* 0x0000003005041c36 */ /* 0x000fea0008000000 */
[----:B------:R-:W-:Y:S01]  /*63f0*/  @P1 IADD3 R3, PT, PT, R91, R4, RZ ;  /* 0x000000045b031210 */ /* 0x000fe20007ffe0ff */
[----:B------:R-:W-:Y:S01]  /*6400*/  @P1 IMAD.IADD R4, R75, 0x1, R4 ;  /* 0x000000014b041824 */ /* 0x000fe200078e0204 */
[----:B------:R-:W-:Y:S06]  /*6410*/  @P0 BRA `(.L_x_104) ;  /* 0x00000000000c0947 */ /* 0x000fec0003800000 */
[----:B--2---:R-:W-:Y:S04]  /*6420*/  SHF.L.U32 R0, R74, 0x1f, RZ ;  /* 0x0000001f4a007819 */ /* 0x004fe800000006ff */
[----:B------:R-:W1:Y:S02]  /*6430*/  SYNCS.PHASECHK.TRANS64.TRYWAIT P0, [R2+URZ+0x40], R0 ;  /* 0x00004000020075a7 */ /* 0x000e6400080011ff */
[----:B-1----:R-:W-:Y:S05]  /*6440*/  @!P0 BRA `(.L_x_105) ;  /* 0x0000002800348947 */ /* 0x002fea0003800000 */
.L_x_104:
[----:B------:R-:W-:Y:S05]  /*6450*/  BSYNC B0 ;  /* 0x0000000000007941 */ /* 0x000fea0003800000 */
.L_x_103:
[----:B------:R-:W-:Y:S02]  /*6460*/  ISETP.NE.AND P0, PT, R90, RZ, PT ;  /* 0x000000ff5a00720c */ /* 0x000fe40003f05270 */
[----:B------:R-:W-:Y:S11]  /*6470*/  IADD3 R87, PT, PT, R87, 0x1, RZ ;  /* 0x0000000157577810 */ /* 0x000ff60007ffe0ff */
[----:B-12---:R-:W-:Y:S01]  /*6480*/  @P0 IMAD.IADD R0, R75, 0x1, R3 ;  /* 0x000000014b000824 */ /* 0x006fe200078e0203 */
[----:B------:R-:W-:Y:S05]  /*6490*/  @P0 WARPSYNC.ALL ;  /* 0x0000000000000948 */ /* 0x000fea0003800000 */
[----:B------:R3:W4:Y:S04]  /*64a0*/  @P0 LDSM.16.M88.4 R52, [R5+UR48+0x400] ;  /* 0x000400300534083b */ /* 0x0007280008000200 */
[----:B------:R3:W1:Y:S04]  /*64b0*/  @P0 LDSM.16.M88.4 R48, [R4+0x400] ;  /* 0x000400000430083b */ /* 0x0006680000000200 */
[----:B------:R3:W2:Y:S04]  /*64c0*/  @P0 LDSM.16.M88.4 R40, [R3+0x400] ;  /* 0x000400000328083b */ /* 0x0006a80000000200 */
[----:B------:R3:W1:Y:S02]  /*64d0*/  @P0 LDSM.16.M88.4 R44, [R0+0x400] ;  /* 0x00040000002c083b */ /* 0x0006640000000200 */
.L_x_102:
[----:B------:R-:W-:Y:S05]  /*64e0*/  BSYNC B1 ;  /* 0x0000000000017941 */ /* 0x000fea0003800000 */
.L_x_101:
[----:B--23--:R-:W-:Y:S05]  /*64f0*/  VIADD R0, R34, 0x20 ;  /* 0x0000002022007836 */ /* 0x00cfea0000000000 */
[----:B------:R-:W-:Y:S04]  /*6500*/  SHF.R.U32.HI R0, RZ, 0x15, R0 ;  /* 0x00000015ff007819 */ /* 0x000fe80000011600 */
[----:B------:R-:W-:Y:S11]  /*6510*/  LOP3.LUT P0, RZ, R0, 0x3, R69, 0x48, !PT ;  /* 0x0000000300ff7812 */ /* 0x000ff60007804845 */
[----:B------:R-:W-:Y:S02]  /*6520*/  @!UPT UIADD3 URZ, UPT, UPT, URZ, URZ, URZ ;  /* 0x000000fffffff290 */ /* 0x000fe4000fffe0ff */
[----:B------:R-:W-:Y:S05]  /*6530*/  @!P0 BRA `(.L_x_106) ;  /* 0x0000000000408947 */ /* 0x000fea0003800000 */
[----:B------:R-:W2:Y:S01]  /*6540*/  LDCU.64 UR8, c[0x4][0x70] ;  /* 0x01000e00ff0877ac */ /* 0x000ea20008000a00 */
[----:B------:R-:W-:Y:S01]  /*6550*/  MOV R3, 0x0 ;  /* 0x0000000000037802 */ /* 0x000fe20000000f00 */
[----:B-1----:R-:W-:Y:S02]  /*6560*/  HFMA2 R12, -RZ, RZ, 0, 5.9604644775390625e-08 ;  /* 0x00000001ff0c7431 */ /* 0x002fe400000001ff */
[----:B------:R-:W-:Y:S02]  /*6570*/  IMAD.MOV.U32 R8, RZ, RZ, 0x192 ;  /* 0x00000192ff087424 */ /* 0x000fe400078e00ff */
[----:B------:R-:W-:Y:S01]  /*6580*/  IMAD.MOV.U32 R13, RZ, RZ, RZ ;  /* 0x000000ffff0d7224 */ /* 0x000fe200078e00ff */
[----:B------:R-:W1:Y:S01]  /*6590*/  LDCU.64 UR6, c[0x4][0x78] ;  /* 0x01000f00ff0677ac */ /* 0x000e620008000a00 */
[----:B------:R-:W3:Y:S01]  /*65a0*/  LDC.64 R2, c[0x4][R3] ;  /* 0x0100000003027b82 */ /* 0x000ee20000000a00 */
[----:B------:R-:W5:Y:S01]  /*65b0*/  LDCU.64 UR4, c[0x4][0x10] ;  /* 0x01000200ff0477ac */ /* 0x000f620008000a00 */
[----:B--2---:R-:W-:Y:S01]  /*65c0*/  MOV R5, UR9 ;  /* 0x0000000900057c02 */ /* 0x004fe20008000f00 */
[----:B------:R-:W-:Y:S01]  /*65d0*/  IMAD.U32 R4, RZ, RZ, UR8 ;  /* 0x00000008ff047e24 */ /* 0x000fe2000f8e00ff */
[----:B-1----:R-:W-:Y:S01]  /*65e0*/  MOV R7, UR7 ;  /* 0x0000000700077c02 */ /* 0x002fe20008000f00 */
[----:B------:R-:W-:Y:S01]  /*65f0*/  IMAD.U32 R6, RZ, RZ, UR6 ;  /* 0x00000006ff067e24 */ /* 0x000fe2000f8e00ff */
[----:B-----5:R-:W-:Y:S01]  /*6600*/  MOV R11, UR5 ;  /* 0x00000005000b7c02 */ /* 0x020fe20008000f00 */
[----:B------:R-:W-:Y:S02]  /*6610*/  IMAD.U32 R10, RZ, RZ, UR4 ;  /* 0x00000004ff0a7e24 */ /* 0x000fe4000f8e00ff */
[----:B------:R-:W-:Y:S07]  /*6620*/  LEPC R20, `(.L_x_106) ;  /* 0x000000001014794e */ /* 0x000fee0000000000 */
[----:B---34-:R-:W-:Y:S05]  /*6630*/  CALL.ABS.NOINC R2 ;  /* 0x0000000002007343 */ /* 0x018fea0003c00000 */
.L_x_106:
[----:B------:R-:W-:Y:S01]  /*6640*/  ISETP.NE.AND P6, PT, R81, RZ, PT ;  /* 0x000000ff5100720c */ /* 0x000fe20003fc5270 */
[----:B------:R-:W-:Y:S05]  /*6650*/  WARPSYNC.ALL ;  /* 0x0000000000007948 */ /* 0x000fea0003800000 */
[----:B------:R-:W-:Y:S01]  /*6660*/  R2UR UR4, R34 ;  /* 0x00000000220472ca */ /* 0x000fe200000e0000 */
[----:B------:R-:W-:Y:S01]  /*6670*/  IMAD.U32 R0, RZ, RZ, UR51 ;  /* 0x00000033ff007e24 */ /* 0x000fe2000f8e00ff */
[----:B----4-:R-:W-:Y:S01]  /*6680*/  LOP3.LUT R20, R52, 0xffffe000, RZ, 0xc0, !PT ;  /* 0xffffe00034147812 */ /* 0x010fe200078ec0ff */
[----:B------:R-:W-:Y:S01]  /*6690*/  IMAD.U32 R21, RZ, RZ, UR37 ;  /* 0x00000025ff157e24 */ /* 0x000fe2000f8e00ff */
[----:B------:R-:W-:Y:S01]  /*66a0*/  ISETP.NE.AND P0, PT, R77, RZ, PT ;  /* 0x000000ff4d00720c */ /* 0x000fe20003f05270 */
[----:B------:R-:W-:Y:S02]  /*66b0*/  BSSY.RECONVERGENT B0, `(.L_x_107) ;  /* 0x000005b000007945 */ /* 0x000fe40003800200 */
[----:B------:R-:W-:Y:S05]  /*66c0*/  @P6 LEA R0, R0, UR48, 0x3 ;  /* 0x0000003000006c11 */ /* 0x000fea000f8e18ff */
[----:B------:R-:W-:Y:S01]  /*66d0*/  @P6 VIADD R0, R0, 0x60 ;  /* 0x0000006000006836 */ /* 0x000fe20000000000 */
[----:B-1----:R-:W1:Y:S04]  /*66e0*/  LDTM.16dp128bit.x8 R4, tmem[UR4+0x20] ;  /* 0x00002004000479ee */ /* 0x002e680008180000 */
[----:B------:R-:W-:Y:S01]  /*66f0*/  @P6 PRMT R21, R21, 0x654, R0 ;  /* 0x0000065415156816 */ /* 0x000fe20000000000 */
[C---:B-1----:R-:W-:Y:S01]  /*6700*/  FMUL R0, R33.reuse, R4 ;  /* 0x0000000421007220 */ /* 0x042fe20000400000 */
[C---:B------:R-:W-:Y:S01]  /*6710*/  FMUL R4, R33.reuse, R8 ;  /* 0x0000000821047220 */ /* 0x040fe20000400000 */
[C---:B------:R-:W-:Y:S01]  /*6720*/  FMUL R8, R33.reuse, R12 ;  /* 0x0000000c21087220 */ /* 0x040fe20000400000 */
[----:B------:R-:W-:Y:S01]  /*6730*/  FMUL R12, R33, R16 ;  /* 0x00000010210c7220 */ /* 0x000fe20000400000 */
[----:B------:R-:W-:Y:S01]  /*6740*/  LOP3.LUT R16, R53, 0xffffe000, RZ, 0xc0, !PT ;  /* 0xffffe00035107812 */ /* 0x000fe200078ec0ff */
[C---:B------:R-:W-:Y:S01]  /*6750*/  FMUL R2, R33.reuse, R5 ;  /* 0x0000000521027220 */ /* 0x040fe20000400000 */
[C---:B------:R-:W-:Y:S01]  /*6760*/  FMUL R3, R33.reuse, R6 ;  /* 0x0000000621037220 */ /* 0x040fe20000400000 */
[----:B------:R-:W-:Y:S01]  /*6770*/  FMUL R5, R33, R9 ;  /* 0x0000000921057220 */ /* 0x000fe20000400000 */
[----:B------:R-:W-:Y:S01]  /*6780*/  FFMA R36, R35, R20, R0 ;  /* 0x0000001423247223 */ /* 0x000fe20000000000 */
[----:B------:R-:W-:Y:S01]  /*6790*/  LOP3.LUT R0, R54, 0xffffe000, RZ, 0xc0, !PT ;  /* 0xffffe00036007812 */ /* 0x000fe200078ec0ff */
[C---:B------:R-:W-:Y:S01]  /*67a0*/  FMUL R6, R33.reuse, R10 ;  /* 0x0000000a21067220 */ /* 0x040fe20000400000 */
[C---:B------:R-:W-:Y:S01]  /*67b0*/  FMUL R9, R33.reuse, R13 ;  /* 0x0000000d21097220 */ /* 0x040fe20000400000 */
[C---:B------:R-:W-:Y:S01]  /*67c0*/  FMUL R10, R33.reuse, R14 ;  /* 0x0000000e210a7220 */ /* 0x040fe20000400000 */
[----:B------:R-:W-:Y:S01]  /*67d0*/  F2FP.TF32.F32.PACK_B R36, R36 ;  /* 0x00000024ff24723e */ /* 0x000fe200024050ff */
[----:B------:R-:W-:Y:S01]  /*67e0*/  FMUL R13, R33, R17 ;  /* 0x00000011210d7220 */ /* 0x000fe20000400000 */
[----:B------:R-:W-:Y:S01]  /*67f0*/  LOP3.LUT R17, R55, 0xffffe000, RZ, 0xc0, !PT ;  /* 0xffffe00037117812 */ /* 0x000fe200078ec0ff */
[----:B------:R-:W-:Y:S01]  /*6800*/  FMUL R14, R33, R18 ;  /* 0x00000012210e7220 */ /* 0x000fe20000400000 */
[----:B------:R-:W-:Y:S01]  /*6810*/  LOP3.LUT R18, R48, 0xffffe000, RZ, 0xc0, !PT ;  /* 0xffffe00030127812 */ /* 0x000fe200078ec0ff */
[----:B------:R-:W-:Y:S01]  /*6820*/  FFMA R37, R35, R16, R2 ;  /* 0x0000001023257223 */ /* 0x000fe20000000002 */
[----:B------:R-:W-:Y:S01]  /*6830*/  LOP3.LUT R2, R49, 0xffffe000, RZ, 0xc0, !PT ;  /* 0xffffe00031027812 */ /* 0x000fe200078ec0ff */
[----:B------:R-:W-:Y:S01]  /*6840*/  FMUL R7, R33, R7 ;  /* 0x0000000721077220 */ /* 0x000fe20000400000 */
[----:B------:R-:W-:Y:S01]  /*6850*/  LOP3.LUT R16, R41, 0xffffe000, RZ, 0xc0, !PT ;  /* 0xffffe00029107812 */ /* 0x000fe200078ec0ff */
[C---:B------:R-:W-:Y:S01]  /*6860*/  FFMA R38, R35.reuse, R0, R3 ;  /* 0x0000000023267223 */ /* 0x040fe20000000003 */
[----:B------:R-:W-:Y:S01]  /*6870*/  LOP3.LUT R0, R50, 0xffffe000, RZ, 0xc0, !PT ;  /* 0xffffe00032007812 */ /* 0x000fe200078ec0ff */
[C---:B------:R-:W-:Y:S01]  /*6880*/  FFMA R39, R35.reuse, R17, R7 ;  /* 0x0000001123277223 */ /* 0x040fe20000000007 */
[----:B------:R-:W-:Y:S01]  /*6890*/  LOP3.LUT R3, R40, 0xffffe000, RZ, 0xc0, !PT ;  /* 0xffffe00028037812 */ /* 0x000fe200078ec0ff */
[C---:B------:R-:W-:Y:S01]  /*68a0*/  FFMA R4, R35.reuse, R18, R4 ;  /* 0x0000001223047223 */ /* 0x040fe20000000004 */
[----:B------:R-:W-:Y:S01]  /*68b0*/  F2FP.TF32.F32.PACK_B R37, R37 ;  /* 0x00000025ff25723e */ /* 0x000fe200024050ff */
[----:B------:R-:W-:Y:S01]  /*68c0*/  FFMA R5, R35, R2, R5 ;  /* 0x0000000223057223 */ /* 0x000fe20000000005 */
[----:B------:R-:W-:Y:S01]  /*68d0*/  LOP3.LUT R2, R51, 0xffffe000, RZ, 0xc0, !PT ;  /* 0xffffe00033027812 */ /* 0x000fe200078ec0ff */
[----:B------:R-:W-:Y:S01]  /*68e0*/  FMUL R11, R33, R11 ;  /* 0x0000000b210b7220 */ /* 0x000fe20000400000 */
[----:B------:R-:W-:Y:S01]  /*68f0*/  F2FP.TF32.F32.PACK_B R38, R38 ;  /* 0x00000026ff26723e */ /* 0x000fe200024050ff */
[C---:B------:R-:W-:Y:S01]  /*6900*/  FFMA R6, R35.reuse, R0, R6 ;  /* 0x0000000023067223 */ /* 0x040fe20000000006 */
[----:B------:R-:W-:Y:S01]  /*6910*/  LOP3.LUT R0, R42, 0xffffe000, RZ, 0xc0, !PT ;  /* 0xffffe0002a007812 */ /* 0x000fe200078ec0ff */
[----:B------:R-:W-:Y:S01]  /*6920*/  FFMA R7, R35, R2, R11 ;  /* 0x0000000223077223 */ /* 0x000fe2000000000b */
[----:B------:R-:W-:Y:S01]  /*6930*/  LOP3.LUT R2, R43, 0xffffe000, RZ, 0xc0, !PT ;  /* 0xffffe0002b027812 */ /* 0x000fe200078ec0ff */
[----:B------:R-:W-:Y:S01]  /*6940*/  FFMA R8, R35, R3, R8 ;  /* 0x0000000323087223 */ /* 0x000fe20000000008 */
[----:B------:R-:W-:Y:S01]  /*6950*/  LOP3.LUT R3, R45, 0xffffe000, RZ, 0xc0, !PT ;  /* 0xffffe0002d037812 */ /* 0x000fe200078ec0ff */
[----:B------:R-:W-:Y:S01]  /*6960*/  FFMA R9, R35, R16, R9 ;  /* 0x0000001023097223 */ /* 0x000fe20000000009 */
[----:B------:R-:W-:Y:S01]  /*6970*/  F2FP.TF32.F32.PACK_B R39, R39 ;  /* 0x00000027ff27723e */ /* 0x000fe200024050ff */
[----:B------:R-:W-:Y:S01]  /*6980*/  FMUL R15, R33, R15 ;  /* 0x0000000f210f7220 */ /* 0x000fe20000400000 */
[----:B------:R-:W-:Y:S01]  /*6990*/  LOP3.LUT R16, R46, 0xffffe000, RZ, 0xc0, !PT ;  /* 0xffffe0002e107812 */ /* 0x000fe200078ec0ff */
[C---:B------:R-:W-:Y:S01]  /*69a0*/  FFMA R10, R35.reuse, R0, R10 ;  /* 0x00000000230a7223 */ /* 0x040fe2000000000a */
        /* <DEDUP_REMOVED lines=8> */
[----:B------:R-:W-:Y:S01]  /*6a30*/  F2FP.TF32.F32.PACK_B R6, R6 ;  /* 0x00000006ff06723e */ /* 0x000fe200024050ff */
[C---:B------:R-:W-:Y:S01]  /*6a40*/  FFMA R13, R35.reuse, R3, R13 ;  /* 0x00000003230d7223 */ /* 0x040fe2000000000d */
[----:B------:R-:W-:Y:S01]  /*6a50*/  F2FP.TF32.F32.PACK_B R7, R7 ;  /* 0x00000007ff07723e */ /* 0x000fe200024050ff */
[C---:B------:R-:W-:Y:S01]  /*6a60*/  FFMA R14, R35.reuse, R16, R14 ;  /* 0x00000010230e7223 */ /* 0x040fe2000000000e */
[----:B------:R-:W-:Y:S01]  /*6a70*/  FFMA R15, R35, R2, R19 ;  /* 0x00000002230f7223 */ /* 0x000fe20000000013 */
[----:B------:R-:W-:Y:S02]  /*6a80*/  F2FP.TF32.F32.PACK_B R8, R8 ;  /* 0x00000008ff08723e */ /* 0x000fe400024050ff */
[----:B------:R1:W-:Y:S01]  /*6a90*/  STSM.16.M88.4 [R82+0x2400], R4 ;  /* 0x0024000452007844 */ /* 0x0003e20000000200 */
[----:B------:R-:W-:Y:S02]  /*6aa0*/  F2FP.TF32.F32.PACK_B R9, R9 ;  /* 0x00000009ff09723e */ /* 0x000fe400024050ff */
[----:B------:R-:W-:Y:S02]  /*6ab0*/  F2FP.TF32.F32.PACK_B R10, R10 ;  /* 0x0000000aff0a723e */ /* 0x000fe400024050ff */
[----:B------:R-:W-:Y:S02]  /*6ac0*/  F2FP.TF32.F32.PACK_B R11, R11 ;  /* 0x0000000bff0b723e */ /* 0x000fe400024050ff */
[----:B------:R-:W-:Y:S02]  /*6ad0*/  F2FP.TF32.F32.PACK_B R12, R12 ;  /* 0x0000000cff0c723e */ /* 0x000fe400024050ff */
[----:B------:R-:W-:Y:S01]  /*6ae0*/  F2FP.TF32.F32.PACK_B R13, R13 ;  /* 0x0000000dff0d723e */ /* 0x000fe200024050ff */
[----:B------:R1:W-:Y:S01]  /*6af0*/  STSM.16.M88.4 [R85+0x2000], R8 ;  /* 0x0020000855007844 */ /* 0x0003e20000000200 */
[----:B------:R-:W-:Y:S02]  /*6b00*/  F2FP.TF32.F32.PACK_B R14, R14 ;  /* 0x0000000eff0e723e */ /* 0x000fe400024050ff */
[----:B------:R-:W-:Y:S02]  /*6b10*/  F2FP.TF32.F32.PACK_B R15, R15 ;  /* 0x0000000fff0f723e */ /* 0x000fe400024050ff */
[----:B------:R-:W-:Y:S02]  /*6b20*/  LEA R0, R87, UR48, 0x3 ;  /* 0x0000003057007c11 */ /* 0x000fe4000f8e18ff */
[----:B------:R-:W-:Y:S01]  /*6b30*/  @P6 SHF.L.U32 R2, R74, 0x1f, RZ ;  /* 0x0000001f4a026819 */ /* 0x000fe200000006ff */
[----:B------:R1:W-:Y:S01]  /*6b40*/  STSM.16.M88.4 [R86+0x2000], R12 ;  /* 0x0020000c56007844 */ /* 0x0003e20000000200 */
        /* <DEDUP_REMOVED lines=8> */
[----:B------:R-:W-:Y:S02]  /*6bd0*/  UIADD3 UR8, UP0, UPT, UR52, 0x680, URZ ;  /* 0x0000068034087890 */ /* 0x000fe4000ff1e0ff */
[----:B------:R-:W-:Y:S02]  /*6be0*/  UIADD3 UR5, UPT, UPT, UR41, 0x20, URZ ;  /* 0x0000002029057890 */ /* 0x000fe4000fffe0ff */
[----:B------:R-:W-:Y:S02]  /*6bf0*/  UIADD3 UR4, UPT, UPT, UR48, 0x2400, URZ ;  /* 0x0000240030047890 */ /* 0x000fe4000fffe0ff */
[----:B------:R-:W-:Y:S01]  /*6c00*/  UIADD3.X UR9, UPT, UPT, URZ, UR53, URZ, UP0, !UPT ;  /* 0x00000035ff097290 */ /* 0x000fe200087fe4ff */
[----:B------:R-:W-:Y:S01]  /*6c10*/  UMOV UR6, UR42 ;  /* 0x0000002a00067c82 */ /* 0x000fe20008000000 */
[----:B------:R-:W-:Y:S07]  /*6c20*/  UMOV UR7, UR36 ;  /* 0x0000002400077c82 */ /* 0x000fee0008000000 */
[----:B------:R2:W-:Y:S01]  /*6c30*/  UTMASTG.3D [UR4], [UR8] ;  /* 0x00000004080073b5 */ /* 0x0005e20008010000 */
[----:B------:R0:W-:Y:S01]  /*6c40*/  UTMACMDFLUSH ;  /* 0x00000000000079b7 */ /* 0x0001e20000000000 */
[----:B--2---:R-:W-:Y:S04]  /*6c50*/  DEPBAR.LE SB0, 0x1 ;  /* 0x000080400000791a */ /* 0x004fe80000000000 */
.L_x_108:
[----:B------:R-:W-:Y:S05]  /*6c60*/  BSYNC.RECONVERGENT B0 ;  /* 0x0000000000007941 */ /* 0x000fea0003800200 */
.L_x_107:
[----:B------:R-:W-:Y:S01]  /*6c70*/  BAR.SYNC.DEFER_BLOCKING 0x1, 0x80 ;  /* 0x0042000000007b1d */ /* 0x000fe20000010000 */
[----:B------:R-:W-:Y:S04]  /*6c80*/  UIADD3 UR40, UPT, UPT, UR51, 0x1, URZ ;  /* 0x0000000133287890 */ /* 0x000fe8000fffe0ff */
[----:B------:R-:W-:Y:S04]  /*6c90*/  UISETP.NE.AND UP0, UPT, UR40, 0x4, UPT ;  /* 0x000000042800788c */ /* 0x000fe8000bf05270 */
[----:B------:R-:W-:Y:S01]  /*6ca0*/  USEL UR40, UR40, URZ, UP0 ;  /* 0x000000ff28287287 */ /* 0x000fe20008000000 */
[----:B------:R2:W-:Y:S01]  /*6cb0*/  @P6 SYNCS.ARRIVE.TRANS64.RED.A1T0 RZ, [R21+URZ], RZ ;  /* 0x000000ff15ff69a7 */ /* 0x0005e200081004ff */
[----:B------:R-:W-:Y:S01]  /*6cc0*/  BSSY B1, `(.L_x_109) ;  /* 0x0000018000017945 */ /* 0x000fe20003800000 */
[----:B------:R-:W3:Y:S02]  /*6cd0*/  @P6 SYNCS.PHASECHK.TRANS64.TRYWAIT P0, [R0+URZ+0x40], R2 ;  /* 0x00004002000065a7 */ /* 0x000ee400080011ff */
[----:B---3--:R-:W-:Y:S01]  /*6ce0*/  @P6 SEL R89, RZ, 0x1, !P0 ;  /* 0x00000001ff596807 */ /* 0x008fe20004000000 */
[----:B--2---:R-:W-:Y:S06]  /*6cf0*/  @!P6 BRA `(.L_x_110) ;  /* 0x000000000050e947 */ /* 0x004fec0003800000 */
        /* <DEDUP_REMOVED lines=8> */
[----:B------:R-:W-:Y:S04]  /*6d80*/  SHF.L.U32 R5, R74, 0x1f, RZ ;  /* 0x0000001f4a057819 */ /* 0x000fe800000006ff */
[----:B------:R-:W1:Y:S02]  /*6d90*/  SYNCS.PHASECHK.TRANS64.TRYWAIT P0, [R0+URZ+0x40], R5 ;  /* 0x00004005000075a7 */ /* 0x000e6400080011ff */
[----:B-1----:R-:W-:Y:S05]  /*6da0*/  @!P0 BRA `(.L_x_113) ;  /* 0x0000001c00f08947 */ /* 0x002fea0003800000 */
.L_x_112:
[----:B------:R-:W-:Y:S05]  /*6db0*/  BSYNC B0 ;  /* 0x0000000000007941 */ /* 0x000fea0003800000 */
.L_x_111:
[----:B------:R-:W-:Y:S02]  /*6dc0*/  ISETP.NE.AND P0, PT, R90, RZ, PT ;  /* 0x000000ff5a00720c */ /* 0x000fe40003f05270 */
[----:B------:R-:W-:Y:S11]  /*6dd0*/  IADD3 R87, PT, PT, R87, 0x1, RZ ;  /* 0x0000000157577810 */ /* 0x000ff60007ffe0ff */
[----:B-1----:R-:W-:Y:S01]  /*6de0*/  @P0 IMAD.IADD R0, R75, 0x1, R2 ;  /* 0x000000014b000824 */ /* 0x002fe200078e0202 */
[----:B------:R-:W-:Y:S05]  /*6df0*/  @P0 WARPSYNC.ALL ;  /* 0x0000000000000948 */ /* 0x000fea0003800000 */
[----:B------:R2:W3:Y:S04]  /*6e00*/  @P0 LDSM.16.M88.4 R52, [R4+UR48+0x400] ;  /* 0x000400300434083b */ /* 0x0004e80008000200 */
[----:B------:R2:W4:Y:S04]  /*6e10*/  @P0 LDSM.16.M88.4 R48, [R3+0x400] ;  /* 0x000400000330083b */ /* 0x0005280000000200 */
[----:B------:R2:W1:Y:S04]  /*6e20*/  @P0 LDSM.16.M88.4 R40, [R2+0x400] ;  /* 0x000400000228083b */ /* 0x0004680000000200 */
[----:B------:R2:W1:Y:S02]  /*6e30*/  @P0 LDSM.16.M88.4 R44, [R0+0x400] ;  /* 0x00040000002c083b */ /* 0x0004640000000200 */
.L_x_110:
[----:B------:R-:W-:Y:S05]  /*6e40*/  BSYNC B1 ;  /* 0x0000000000017941 */ /* 0x000fea0003800000 */
.L_x_109:
[----:B--2---:R-:W-:Y:S05]  /*6e50*/  VIADD R0, R34, 0x40 ;  /* 0x0000004022007836 */ /* 0x004fea0000000000 */
        /* <DEDUP_REMOVED lines=20> */
.L_x_114:
[----:B------:R-:W-:Y:S01]  /*6fa0*/  ISETP.NE.AND P6, PT, R81, RZ, PT ;  /* 0x000000ff5100720c */ /* 0x000fe20003fc5270 */
[----:B------:R-:W-:Y:S05]  /*6fb0*/  WARPSYNC.ALL ;  /* 0x0000000000007948 */ /* 0x000fea0003800000 */
[----:B------:R-:W-:Y:S01]  /*6fc0*/  R2UR UR4, R34 ;  /* 0x00000000220472ca */ /* 0x000fe200000e0000 */
[----:B------:R-:W-:Y:S01]  /*6fd0*/  IMAD.U32 R0, RZ, RZ, UR40 ;  /* 0x00000028ff007e24 */ /* 0x000fe2000f8e00ff */
[----:B---3--:R-:W-:Y:S01]  /*6fe0*/  LOP3.LUT R20, R52, 0xffffe000, RZ, 0xc0, !PT ;  /* 0xffffe00034147812 */ /* 0x008fe200078ec0ff */
        /* <DEDUP_REMOVED lines=24> */
[----:B----4-:R-:W-:Y:S01]  /*7170*/  LOP3.LUT R18, R48, 0xffffe000, RZ, 0xc0, !PT ;  /* 0xffffe00030127812 */ /* 0x010fe200078ec0ff */
        /* <DEDUP_REMOVED lines=68> */
.L_x_116:
[----:B------:R-:W-:Y:S05]  /*75c0*/  BSYNC.RECONVERGENT B0 ;  /* 0x0000000000007941 */ /* 0x000fea0003800200 */
.L_x_115:
        /* <DEDUP_REMOVED lines=12> */
[----:B------:R-:W-:Y:S04]  /*7690*/  @P1 IMAD R87, R87, 0x2000, R88 ;  /* 0x0000200057571824 */ /* 0x000fe800078e0258 */
[----:B------:R-:W-:Y:S05]  /*76a0*/  @P1 VIADD R3, R87, UR48 ;  /* 0x0000003057031c36 */ /* 0x000fea0008000000 */
[----:B------:R-:W-:Y:S01]  /*76b0*/  @P1 IADD3 R91, PT, PT, R91, R3, RZ ;  /* 0x000000035b5b1210 */ /* 0x000fe20007ffe0ff */
[----:B------:R-:W-:Y:S01]  /*76c0*/  @P1 IMAD.IADD R3, R75, 0x1, R3 ;  /* 0x000000014b031824 */ /* 0x000fe200078e0203 */
[----:B------:R-:W-:Y:S06]  /*76d0*/  @P0 BRA `(.L_x_120) ;  /* 0x00000000000c0947 */ /* 0x000fec0003800000 */
[----:B------:R-:W-:Y:S04]  /*76e0*/  SHF.L.U32 R0, R74, 0x1f, RZ ;  /* 0x0000001f4a007819 */ /* 0x000fe800000006ff */
[----:B------:R-:W2:Y:S02]  /*76f0*/  SYNCS.PHASECHK.TRANS64.TRYWAIT P0, [R2+URZ+0x40], R0 ;  /* 0x00004000020075a7 */ /* 0x000ea400080011ff */
[----:B--2---:R-:W-:Y:S05]  /*7700*/  @!P0 BRA `(.L_x_121) ;  /* 0x0000001400ac8947 */ /* 0x004fea0003800000 */
.L_x_120:
[----:B------:R-:W-:Y:S05]  /*7710*/  BSYNC B0 ;  /* 0x0000000000007941 */ /* 0x000fea0003800000 */
.L_x_119:
[----:B------:R-:W-:Y:S11]  /*7720*/  ISETP.NE.AND P0, PT, R90, RZ, PT ;  /* 0x000000ff5a00720c */ /* 0x000ff60003f05270 */
[----:B------:R-:W-:Y:S02]  /*7730*/  @!UPT UIADD3 URZ, UPT, UPT, URZ, URZ, URZ ;  /* 0x000000fffffff290 */ /* 0x000fe4000fffe0ff */
[----:B--2---:R-:W-:Y:S01]  /*7740*/  @P0 IADD3 R0, PT, PT, R75, R91, RZ ;  /* 0x0000005b4b000210 */ /* 0x004fe20007ffe0ff */
[----:B------:R-:W-:Y:S05]  /*7750*/  @P0 WARPSYNC.ALL ;  /* 0x0000000000000948 */ /* 0x000fea0003800000 */
[----:B------:R2:W3:Y:S04]  /*7760*/  @P0 LDSM.16.M88.4 R52, [R87+UR48+0x400] ;  /* 0x000400305734083b */ /* 0x0004e80008000200 */
[----:B------:R2:W4:Y:S04]  /*7770*/  @P0 LDSM.16.M88.4 R48, [R3+0x400] ;  /* 0x000400000330083b */ /* 0x0005280000000200 */
[----:B------:R2:W1:Y:S04]  /*7780*/  @P0 LDSM.16.M88.4 R40, [R91+0x400] ;  /* 0x000400005b28083b */ /* 0x0004680000000200 */
[----:B------:R2:W1:Y:S02]  /*7790*/  @P0 LDSM.16.M88.4 R44, [R0+0x400] ;  /* 0x00040000002c083b */ /* 0x0004640000000200 */
.L_x_118:
[----:B------:R-:W-:Y:S05]  /*77a0*/  BSYNC B1 ;  /* 0x0000000000017941 */ /* 0x000fea0003800000 */
.L_x_117:
        /* <DEDUP_REMOVED lines=21> */
.L_x_122:
[----:B------:R-:W-:Y:S01]  /*7900*/  ISETP.NE.AND P0, PT, R77, RZ, PT ;  /* 0x000000ff4d00720c */ /* 0x000fe20003f05270 */
[----:B------:R-:W-:Y:S05]  /*7910*/  WARPSYNC.ALL ;  /* 0x0000000000007948 */ /* 0x000fea0003800000 */
[----:B------:R-:W-:Y:S01]  /*7920*/  R2UR UR4, R34 ;  /* 0x00000000220472ca */ /* 0x000fe200000e0000 */
[----:B------:R-:W-:Y:S01]  /*7930*/  BSSY.RECONVERGENT B0, `(.L_x_123) ;  /* 0x000005c000007945 */ /* 0x000fe20003800200 */
[----:B------:R-:W-:Y:S02]  /*7940*/  R2UR UR5, R84 ;  /* 0x00000000540572ca */ /* 0x000fe400000e0000 */
[----:B---3--:R-:W-:Y:S02]  /*7950*/  LOP3.LUT R0, R52, 0xffffe000, RZ, 0xc0, !PT ;  /* 0xffffe00034007812 */ /* 0x008fe400078ec0ff */
[----:B------:R-:W-:Y:S02]  /*7960*/  LOP3.LUT R2, R53, 0xffffe000, RZ, 0xc0, !PT ;  /* 0xffffe00035027812 */ /* 0x000fe400078ec0ff */
[----:B------:R-:W-:Y:S02]  /*7970*/  LOP3.LUT R3, R54, 0xffffe000, RZ, 0xc0, !PT ;  /* 0xffffe00036037812 */ /* 0x000fe400078ec0ff */
[----:B------:R-:W-:Y:S02]  /*7980*/  LOP3.LUT R20, R55, 0xffffe000, RZ, 0xc0, !PT ;  /* 0xffffe00037147812 */ /* 0x000fe400078ec0ff */
[----:B----4-:R-:W-:Y:S01]  /*7990*/  LOP3.LUT R21, R48, 0xffffe000, RZ, 0xc0, !PT ;  /* 0xffffe00030157812 */ /* 0x010fe200078ec0ff */
[----:B-1----:R-:W1:Y:S01]  /*79a0*/  LDTM.16dp128bit.x8 R4, tmem[UR4+0x60] ;  /* 0x00006004000479ee */ /* 0x002e620008180000 */
[----:B------:R-:W-:Y:S01]  /*79b0*/  LOP3.LUT R34, R49, 0xffffe000, RZ, 0xc0, !PT ;  /* 0xffffe00031227812 */ /* 0x000fe200078ec0ff */
[----:B------:R-:W-:Y:S01]  /*79c0*/  UIADD3 UR5, UPT, UPT, UR5, 0xd0, URZ ;  /* 0x000000d005057890 */ /* 0x000fe2000fffe0ff */
[----:B------:R-:W-:Y:S01]  /*79d0*/  LOP3.LUT R36, R50, 0xffffe000, RZ, 0xc0, !PT ;  /* 0xffffe00032247812 */ /* 0x000fe200078ec0ff */
[----:B------:R-:W-:Y:S01]  /*79e0*/  NOP ;  /* 0x0000000000007918 */ /* 0x000fe20000000000 */
[----:B------:R-:W-:Y:S01]  /*79f0*/  LOP3.LUT R37, R51, 0xffffe000, RZ, 0xc0, !PT ;  /* 0xffffe00033257812 */ /* 0x000fe200078ec0ff */
[----:B------:R-:W-:Y:S01]  /*7a00*/  UPRMT UR5, UR37, 0x654, UR5 ;  /* 0x0000065425057896 */ /* 0x000fe20008000005 */
[----:B------:R-:W-:Y:S02]  /*7a10*/  LOP3.LUT R38, R40, 0xffffe000, RZ, 0xc0, !PT ;  /* 0xffffe00028267812 */ /* 0x000fe400078ec0ff */
[----:B------:R-:W-:Y:S02]  /*7a20*/  LOP3.LUT R39, R41, 0xffffe000, RZ, 0xc0, !PT ;  /* 0xffffe00029277812 */ /* 0x000fe400078ec0ff */
[----:B------:R-:W-:Y:S02]  /*7a30*/  LOP3.LUT R40, R42, 0xffffe000, RZ, 0xc0, !PT ;  /* 0xffffe0002a287812 */ /* 0x000fe400078ec0ff */
[----:B------:R-:W-:Y:S02]  /*7a40*/  LOP3.LUT R41, R43, 0xffffe000, RZ, 0xc0, !PT ;  /* 0xffffe0002b297812 */ /* 0x000fe400078ec0ff */
[----:B------:R-:W-:Y:S01]  /*7a50*/  LOP3.LUT R42, R44, 0xffffe000, RZ, 0xc0, !PT ;  /* 0xffffe0002c2a7812 */ /* 0x000fe200078ec0ff */
[----:B-1----:R-:W-:Y:S01]  /*7a60*/  SYNCS.ARRIVE.TRANS64.RED.A1T0 RZ, [UR5], RZ ;  /* 0x000000ffffff79a7 */ /* 0x002fe20008100405 */
[----:B------:R-:W-:Y:S02]  /*7a70*/  LOP3.LUT R43, R45, 0xffffe000, RZ, 0xc0, !PT ;  /* 0xffffe0002d2b7812 */ /* 0x000fe400078ec0ff */
[----:B------:R-:W-:Y:S02]  /*7a80*/  LOP3.LUT R44, R46, 0xffffe000, RZ, 0xc0, !PT ;  /* 0xffffe0002e2c7812 */ /* 0x000fe400078ec0ff */
[----:B------:R-:W-:Y:S01]  /*7a90*/  LOP3.LUT R45, R47, 0xffffe000, RZ, 0xc0, !PT ;  /* 0xffffe0002f2d7812 */ /* 0x000fe200078ec0ff */
[C---:B------:R-:W-:Y:S01]  /*7aa0*/  FMUL R4, R33.reuse, R4 ;  /* 0x0000000421047220 */ /* 0x040fe20000400000 */
[C---:B------:R-:W-:Y:S01]  /*7ab0*/  FMUL R5, R33.reuse, R5 ;  /* 0x0000000521057220 */ /* 0x040fe20000400000 */
[C---:B------:R-:W-:Y:S01]  /*7ac0*/  FMUL R6, R33.reuse, R6 ;  /* 0x0000000621067220 */ /* 0x040fe20000400000 */
[----:B------:R-:W-:Y:S01]  /*7ad0*/  FMUL R7, R33, R7 ;  /* 0x0000000721077220 */ /* 0x000fe20000400000 */
[----:B------:R-:W-:Y:S01]  /*7ae0*/  FFMA R4, R35, R0, R4 ;  /* 0x0000000023047223 */ /* 0x000fe20000000004 */
[----:B------:R-:W-:Y:S01]  /*7af0*/  FMUL R8, R33, R8 ;  /* 0x0000000821087220 */ /* 0x000fe20000400000 */
[----:B------:R-:W-:Y:S01]  /*7b00*/  FFMA R5, R35, R2, R5 ;  /* 0x0000000223057223 */ /* 0x000fe20000000005 */
[----:B------:R-:W-:Y:S01]  /*7b10*/  FMUL R9, R33, R9 ;  /* 0x0000000921097220 */ /* 0x000fe20000400000 */
[----:B------:R-:W-:Y:S01]  /*7b20*/  FFMA R6, R35, R3, R6 ;  /* 0x0000000323067223 */ /* 0x000fe20000000006 */
[----:B------:R-:W-:Y:S01]  /*7b30*/  F2FP.TF32.F32.PACK_B R4, R4 ;  /* 0x00000004ff04723e */ /* 0x000fe200024050ff */
[----:B------:R-:W-:Y:S01]  /*7b40*/  FMUL R10, R33, R10 ;  /* 0x0000000a210a7220 */ /* 0x000fe20000400000 */
[----:B------:R-:W-:Y:S01]  /*7b50*/  F2FP.TF32.F32.PACK_B R5, R5 ;  /* 0x00000005ff05723e */ /* 0x000fe200024050ff */
[----:B------:R-:W-:Y:S01]  /*7b60*/  FFMA R7, R35, R20, R7 ;  /* 0x0000001423077223 */ /* 0x000fe20000000007 */
[----:B------:R-:W-:Y:S01]  /*7b70*/  FMUL R11, R33, R11 ;  /* 0x0000000b210b7220 */ /* 0x000fe20000400000 */
        /* <DEDUP_REMOVED lines=8> */
[----:B------:R-:W-:Y:S01]  /*7c00*/  F2FP.TF32.F32.PACK_B R6, R6 ;  /* 0x00000006ff06723e */ /* 0x000fe200024050ff */
[----:B------:R-:W-:Y:S01]  /*7c10*/  FFMA R12, R35, R38, R12 ;  /* 0x00000026230c7223 */ /* 0x000fe2000000000c */
[----:B------:R-:W-:Y:S01]  /*7c20*/  F2FP.TF32.F32.PACK_B R7, R7 ;  /* 0x00000007ff07723e */ /* 0x000fe200024050ff */
[----:B------:R-:W-:Y:S01]  /*7c30*/  FMUL R16, R33, R16 ;  /* 0x0000001021107220 */ /* 0x000fe20000400000 */
[----:B------:R-:W-:Y:S01]  /*7c40*/  FFMA R13, R35, R39, R13 ;  /* 0x00000027230d7223 */ /* 0x000fe2000000000d */
[----:B------:R-:W-:Y:S01]  /*7c50*/  FMUL R17, R33, R17 ;  /* 0x0000001121117220 */ /* 0x000fe20000400000 */
[----:B------:R-:W-:Y:S01]  /*7c60*/  FFMA R14, R35, R40, R14 ;  /* 0x00000028230e7223 */ /* 0x000fe2000000000e */
[----:B------:R1:W-:Y:S01]  /*7c70*/  STSM.16.M88.4 [R83+0x6400], R4 ;  /* 0x0064000453007844 */ /* 0x0003e20000000200 */
[----:B------:R-:W-:Y:S01]  /*7c80*/  FMUL R18, R33, R18 ;  /* 0x0000001221127220 */ /* 0x000fe20000400000 */
[----:B------:R-:W-:Y:S01]  /*7c90*/  FFMA R15, R35, R41, R15 ;  /* 0x00000029230f7223 */ /* 0x000fe2000000000f */
[----:B------:R-:W-:Y:S01]  /*7ca0*/  FMUL R19, R33, R19 ;  /* 0x0000001321137220 */ /* 0x000fe20000400000 */
[----:B------:R-:W-:Y:S01]  /*7cb0*/  F2FP.TF32.F32.PACK_B R8, R8 ;  /* 0x00000008ff08723e */ /* 0x000fe200024050ff */
[C---:B------:R-:W-:Y:S01]  /*7cc0*/  FFMA R16, R35.reuse, R42, R16 ;  /* 0x0000002a23107223 */ /* 0x040fe20000000010 */
[----:B------:R-:W-:Y:S01]  /*7cd0*/  F2FP.TF32.F32.PACK_B R9, R9 ;  /* 0x00000009ff09723e */ /* 0x000fe200024050ff */
[C---:B------:R-:W-:Y:S01]  /*7ce0*/  FFMA R17, R35.reuse, R43, R17 ;  /* 0x0000002b23117223 */ /* 0x040fe20000000011 */
[----:B------:R-:W-:Y:S01]  /*7cf0*/  F2FP.TF32.F32.PACK_B R10, R10 ;  /* 0x0000000aff0a723e */ /* 0x000fe200024050ff */
[C---:B------:R-:W-:Y:S01]  /*7d00*/  FFMA R18, R35.reuse, R44, R18 ;  /* 0x0000002c23127223 */ /* 0x040fe20000000012 */
[----:B------:R-:W-:Y:S01]  /*7d10*/  F2FP.TF32.F32.PACK_B R11, R11 ;  /* 0x0000000bff0b723e */ /* 0x000fe200024050ff */
[----:B------:R-:W-:Y:S01]  /*7d20*/  FFMA R19, R35, R45, R19 ;  /* 0x0000002d23137223 */ /* 0x000fe20000000013 */
[----:B------:R-:W-:Y:S02]  /*7d30*/  F2FP.TF32.F32.PACK_B R12, R12 ;  /* 0x0000000cff0c723e */ /* 0x000fe400024050ff */
[----:B------:R-:W-:Y:S01]  /*7d40*/  F2FP.TF32.F32.PACK_B R13, R13 ;  /* 0x0000000dff0d723e */ /* 0x000fe200024050ff */
[----:B------:R1:W-:Y:S01]  /*7d50*/  STSM.16.M88.4 [R82+0x6400], R8 ;  /* 0x0064000852007844 */ /* 0x0003e20000000200 */
[----:B------:R-:W-:Y:S02]  /*7d60*/  F2FP.TF32.F32.PACK_B R14, R14 ;  /* 0x0000000eff0e723e */ /* 0x000fe400024050ff */
[----:B------:R-:W-:Y:S02]  /*7d70*/  F2FP.TF32.F32.PACK_B R15, R15 ;  /* 0x0000000fff0f723e */ /* 0x000fe400024050ff */
[----:B------:R-:W-:Y:S02]  /*7d80*/  F2FP.TF32.F32.PACK_B R16, R16 ;  /* 0x00000010ff10723e */ /* 0x000fe400024050ff */
[----:B------:R-:W-:Y:S01]  /*7d90*/  F2FP.TF32.F32.PACK_B R17, R17 ;  /* 0x00000011ff11723e */ /* 0x000fe200024050ff */
[----:B------:R1:W-:Y:S01]  /*7da0*/  STSM.16.M88.4 [R85+0x6000], R12 ;  /* 0x0060000c55007844 */ /* 0x0003e20000000200 */
[----:B------:R-:W-:Y:S02]  /*7db0*/  F2FP.TF32.F32.PACK_B R18, R18 ;  /* 0x00000012ff12723e */ /* 0x000fe400024050ff */
[----:B------:R-:W-:Y:S05]  /*7dc0*/  F2FP.TF32.F32.PACK_B R19, R19 ;  /* 0x00000013ff13723e */ /* 0x000fea00024050ff */
        /* <DEDUP_REMOVED lines=18> */
.L_x_124:
[----:B------:R-:W-:Y:S05]  /*7ef0*/  BSYNC.RECONVERGENT B0 ;  /* 0x0000000000007941 */ /* 0x000fea0003800200 */
.L_x_123:
[----:B------:R-:W-:Y:S01]  /*7f00*/  BAR.SYNC.DEFER_BLOCKING 0x1, 0x80 ;  /* 0x0042000000007b1d */ /* 0x000fe20000010000 */
[----:B------:R-:W-:Y:S01]  /*7f10*/  UISETP.NE.AND UP0, UPT, UR49, -0x4, UPT ;  /* 0xfffffffc3100788c */ /* 0x000fe2000bf05270 */
[----:B------:R-:W-:Y:S08]  /*7f20*/  IADD3 R31, PT, PT, R31, 0x1, RZ ;  /* 0x000000011f1f7810 */ /* 0x000ff00007ffe0ff */
[----:B------:R-:W-:Y:S05]  /*7f30*/  BRA.U !UP0, `(.L_x_125) ;  /* 0x0000000108287547 */ /* 0x000fea000b800000 */
[----:B------:R-:W-:Y:S01]  /*7f40*/  ISETP.NE.AND P0, PT, R81, RZ, PT ;  /* 0x000000ff5100720c */ /* 0x000fe20003f05270 */
[----:B------:R-:W-:Y:S01]  /*7f50*/  IMAD.U32 R2, RZ, RZ, UR51 ;  /* 0x00000033ff027e24 */ /* 0x000fe2000f8e00ff */
[----:B------:R-:W-:Y:S01]  /*7f60*/  UIADD3 UR51, UPT, UPT, UR51, 0x1, URZ ;  /* 0x0000000133337890 */ /* 0x000fe2000fffe0ff */
[----:B------:R-:W-:Y:S03]  /*7f70*/  IMAD.U32 R0, RZ, RZ, UR37 ;  /* 0x00000025ff007e24 */ /* 0x000fe6000f8e00ff */
[----:B------:R-:W-:Y:S04]  /*7f80*/  UISETP.NE.AND UP0, UPT, UR51, 0x4, UPT ;  /* 0x000000043300788c */ /* 0x000fe8000bf05270 */
[----:B------:R-:W-:Y:S03]  /*7f90*/  USEL UR51, UR51, URZ, UP0 ;  /* 0x000000ff33337287 */ /* 0x000fe60008000000 */
[----:B------:R-:W-:Y:S05]  /*7fa0*/  @P0 LEA R2, R2, UR48, 0x3 ;  /* 0x0000003002020c11 */ /* 0x000fea000f8e18ff */
[----:B------:R-:W-:Y:S05]  /*7fb0*/  @P0 VIADD R2, R2, 0x60 ;  /* 0x0000006002020836 */ /* 0x000fea0000000000 */
[----:B------:R-:W-:Y:S04]  /*7fc0*/  @P0 PRMT R0, R0, 0x654, R2 ;  /* 0x0000065400000816 */ /* 0x000fe80000000002 */
[----:B------:R2:W-:Y:S03]  /*7fd0*/  @P0 SYNCS.ARRIVE.TRANS64.RED.A1T0 RZ, [R0+URZ], RZ ;  /* 0x000000ff00ff09a7 */ /* 0x0005e600081004ff */
.L_x_125:
[----:B------:R-:W-:Y:S01]  /*7fe0*/  ISETP.NE.AND P2, PT, R78, RZ, PT ;  /* 0x000000ff4e00720c */ /* 0x000fe20003f45270 */
[----:B------:R-:W-:Y:S01]  /*7ff0*/  UIADD3 UR49, UPT, UPT, UR49, 0x4, URZ ;  /* 0x0000000431317890 */ /* 0x000fe2000fffe0ff */
[----:B------:R-:W-:Y:S01]  /*8000*/  ISETP.NE.AND P0, PT, R80, 0x2, PT ;  /* 0x000000025000780c */ /* 0x000fe20003f05270 */
[----:B-1----:R-:W-:Y:S01]  /*8010*/  IMAD.IADD R14, R29, 0x1, R62 ;  /* 0x000000011d0e7824 */ /* 0x002fe200078e023e */
[----:B------:R-:W-:Y:S01]  /*8020*/  ISETP.NE.AND P1, PT, R31, 0x4, PT ;  /* 0x000000041f00780c */ /* 0x000fe20003f25270 */
[----:B------:R-:W-:Y:S01]  /*8030*/  IMAD.IADD R15, R30, 0x1, R63 ;  /* 0x000000011e0f7824 */ /* 0x000fe200078e023f */
[----:B------:R-:W-:Y:S02]  /*8040*/  SEL R2, RZ, 0x1, P0 ;  /* 0x00000001ff027807 */ /* 0x000fe40000000000 */
[----:B--2---:R-:W-:Y:S02]  /*8050*/  SEL R0, RZ, 0x1, P1 ;  /* 0x00000001ff007807 */ /* 0x004fe40000800000 */
[----:B------:R-:W-:Y:S02]  /*8060*/  LOP3.LUT R72, R72, R2, RZ, 0x3c, !PT ;  /* 0x0000000248487212 */ /* 0x000fe400078e3cff */
[----:B------:R-:W-:Y:S02]  /*8070*/  LOP3.LUT R73, R73, R0, RZ, 0x3c, !PT ;  /* 0x0000000049497212 */ /* 0x000fe400078e3cff */
[----:B------:R-:W-:Y:S02]  /*8080*/  @P2 R2UR UR36, R71 ;  /* 0x00000000472422ca */ /* 0x000fe400000e0000 */
[----:B------:R-:W-:Y:S02]  /*8090*/  SEL R80, R80, RZ, P0 ;  /* 0x000000ff50507207 */ /* 0x000fe40000000000 */
[----:B------:R-:W-:Y:S01]  /*80a0*/  SEL R31, R31, RZ, P1 ;  /* 0x000000ff1f1f7207 */ /* 0x000fe20000800000 */
[----:B------:R-:W-:Y:S10]  /*80b0*/  @P2 BRA `(.L_x_126) ;  /* 0xffffffcc00082947 */ /* 0x000ff4000383ffff */
[----:B------:R-:W-:-:S09]  /*80c0*/  UISETP.NE.AND UP0, UPT, UR50, URZ, UPT ;  /* 0x000000ff3200728c */ /* 0x000fd2000bf05270 */
[----:B------:R-:W-:Y:S05]  /*80d0*/  BRA.U !UP0, `(.L_x_127) ;  /* 0x0000000108487547 */ /* 0x000fea000b800000 */
[----:B------:R-:W1:Y:S02]  /*80e0*/  LDCU.64 UR4, c[0x0][0x890] ;  /* 0x00011200ff0477ac */ /* 0x000e640008000a00 */
[----:B-1----:R-:W-:-:S04]  /*80f0*/  UISETP.NE.U32.AND UP0, UPT, UR4, URZ, UPT ;  /* 0x000000ff0400728c */ /* 0x002fc8000bf05070 */
[----:B------:R-:W-:-:S09]  /*8100*/  UISETP.NE.AND.EX UP0, UPT, UR5, URZ, UPT, UP0 ;  /* 0x000000ff0500728c */ /* 0x000fd2000bf05300 */
[----:B------:R-:W-:Y:S05]  /*8110*/  BRA.U UP0, `(.L_x_128) ;  /* 0x00000001000c7547 */ /* 0x000fea000b800000 */
[----:B------:R-:W-:-:S13]  /*8120*/  FSETP.NEU.AND P0, PT, R35, RZ, PT ;  /* 0x000000ff2300720b */ /* 0x000fda0003f0d000 */
[----:B------:R-:W-:Y:S05]  /*8130*/  @!P0 EXIT ;  /* 0x000000000000894d */ /* 0x000fea0003800000 */
[----:B------:R-:W-:Y:S05]  /*8140*/  BRA `(.L_x_127) ;  /* 0x00000000002c7947 */ /* 0x000fea0003800000 */
.L_x_128:
[----:B------:R-:W-:Y:S01]  /*8150*/  ISETP.NE.AND P0, PT, R79, RZ, PT ;  /* 0x000000ff4f00720c */ /* 0x000fe20003f05270 */
[----:B------:R-:W-:-:S12]  /*8160*/  BSSY.RECONVERGENT B0, `(.L_x_127) ;  /* 0x0000009000007945 */ /* 0x000fd80003800200 */
[----:B------:R-:W-:Y:S05]  /*8170*/  @P0 BRA `(.L_x_129) ;  /* 0x0000000000140947 */ /* 0x000fea0003800000 */
[----:B------:R-:W1:Y:S02]  /*8180*/  LDCU.64 UR4, c[0x0][0x888] ;  /* 0x00011100ff0477ac */ /* 0x000e640008000a00 */
[----:B-1----:R-:W-:-:S04]  /*8190*/  ISETP.NE.U32.AND P0, PT, RZ, UR4, PT ;  /* 0x00000004ff007c0c */ /* 0x002fc8000bf05070 */
[----:B------:R-:W-:-:S13]  /*81a0*/  ISETP.NE.AND.EX P0, PT, RZ, UR5, PT, P0 ;  /* 0x00000005ff007c0c */ /* 0x000fda000bf05300 */
[----:B------:R-:W-:Y:S05]  /*81b0*/  @!P0 EXIT ;  /* 0x000000000000894d */ /* 0x000fea0003800000 */
[----:B------:R-:W-:Y:S05]  /*81c0*/  BRA `(.L_x_130) ;  /* 0x0000000000087947 */ /* 0x000fea0003800000 */
.L_x_129:
[----:B------:R-:W-:-:S13]  /*81d0*/  FSETP.NEU.AND P0, PT, R35, RZ, PT ;  /* 0x000000ff2300720b */ /* 0x000fda0003f0d000 */
[----:B------:R-:W-:Y:S05]  /*81e0*/  @!P0 EXIT ;  /* 0x000000000000894d */ /* 0x000fea0003800000 */
.L_x_130:
[----:B------:R-:W-:Y:S05]  /*81f0*/  BSYNC.RECONVERGENT B0 ;  /* 0x0000000000007941 */ /* 0x000fea0003800200 */
.L_x_127:
[----:B------:R-:W-:Y:S01]  /*8200*/  ULEA UR4, UR51, UR48, 0x3 ;  /* 0x0000003033047291 */ /* 0x000fe2000f8e18ff */
[----:B------:R-:W-:-:S04]  /*8210*/  DEPBAR.LE SB0, 0x0 ;  /* 0x000080000000791a */ /* 0x000fc80000000000 */
[----:B------:R-:W-:-:S04]  /*8220*/  UIADD3 UR4, UPT, UPT, UR4, 0x60, URZ ;  /* 0x0000006004047890 */ /* 0x000fc8000fffe0ff */
[----:B------:R-:W-:-:S09]  /*8230*/  UPRMT UR4, UR37, 0x654, UR4 ;  /* 0x0000065425047896 */ /* 0x000fd20008000004 */
[----:B------:R-:W-:Y:S01]  /*8240*/  SYNCS.ARRIVE.TRANS64.RED.A1T0 RZ, [UR4], RZ ;  /* 0x000000ffffff79a7 */ /* 0x000fe20008100404 */
[----:B------:R-:W-:Y:S05]  /*8250*/  EXIT ;  /* 0x000000000000794d */ /* 0x000fea0003800000 */
.L_x_19:
[----:B--2---:R2:W1:Y:S02]  /*8260*/  SYNCS.PHASECHK.TRANS64.TRYWAIT P0, [R2+URZ+0x100], R3 ;  /* 0x00010003020075a7 */ /* 0x00446400080011ff */
[----:B-1----:R-:W-:Y:S05]  /*8270*/  @!P0 NANOSLEEP.SYNCS 0x989680 ;  /* 0x009896800000895d */ /* 0x002fea0003900000 */
[----:B------:R-:W1:Y:S02]  /*8280*/  @!P0 SYNCS.PHASECHK.TRANS64 P0, [R2+URZ+0x100], R3 ;  /* 0x00010003020085a7 */ /* 0x000e6400080010ff */
[----:B-1----:R-:W-:Y:S05]  /*8290*/  @!P0 BRA `(.L_x_19) ;  /* 0xfffffffc00f08947 */ /* 0x002fea000383ffff */
[----:B------:R-:W-:Y:S05]  /*82a0*/  BRA `(.L_x_131) ;  /* 0xffffff9000cc7947 */ /* 0x000fea000383ffff */
.L_x_22:
[----:B-1----:R-:W-:-:S07]  /*82b0*/  MOV R2, UR33 ;  /* 0x0000002100027c02 */ /* 0x002fce0008000f00 */
.L_x_132:
[----:B-1----:R1:W2:Y:S02]  /*82c0*/  SYNCS.PHASECHK.TRANS64.TRYWAIT P0, [R2+URZ+0x20], R4 ;  /* 0x00002004020075a7 */ /* 0x0022a400080011ff */
[----:B--2---:R-:W-:Y:S05]  /*82d0*/  @!P0 NANOSLEEP.SYNCS 0x989680 ;  /* 0x009896800000895d */ /* 0x004fea0003900000 */
[----:B------:R-:W2:Y:S02]  /*82e0*/  @!P0 SYNCS.PHASECHK.TRANS64 P0, [R2+URZ+0x20], R4 ;  /* 0x00002004020085a7 */ /* 0x000ea400080010ff */
[----:B--2---:R-:W-:Y:S05]  /*82f0*/  @!P0 BRA `(.L_x_132) ;  /* 0xfffffffc00f08947 */ /* 0x004fea000383ffff */
[----:B------:R-:W-:Y:S05]  /*8300*/  BRA `(.L_x_21) ;  /* 0xffffff94001c7947 */ /* 0x000fea000383ffff */
.L_x_28:
[----:B-1----:R-:W-:-:S07]  /*8310*/  MOV R2, UR17 ;  /* 0x0000001100027c02 */ /* 0x002fce0008000f00 */
.L_x_133:
[----:B-1----:R1:W2:Y:S02]  /*8320*/  SYNCS.PHASECHK.TRANS64.TRYWAIT P0, [R2+URZ+0x20], R4 ;  /* 0x00002004020075a7 */ /* 0x0022a400080011ff */
[----:B--2---:R-:W-:Y:S05]  /*8330*/  @!P0 NANOSLEEP.SYNCS 0x989680 ;  /* 0x009896800000895d */ /* 0x004fea0003900000 */
[----:B------:R-:W2:Y:S02]  /*8340*/  @!P0 SYNCS.PHASECHK.TRANS64 P0, [R2+URZ+0x20], R4 ;  /* 0x00002004020085a7 */ /* 0x000ea400080010ff */
[----:B--2---:R-:W-:Y:S05]  /*8350*/  @!P0 BRA `(.L_x_133) ;  /* 0xfffffffc00f08947 */ /* 0x004fea000383ffff */
[----:B------:R-:W-:Y:S05]  /*8360*/  BRA `(.L_x_27) ;  /* 0xffffff9400c47947 */ /* 0x000fea000383ffff */
.L_x_32:
[----:B-1----:R1:W2:Y:S02]  /*8370*/  SYNCS.PHASECHK.TRANS64.TRYWAIT P0, [R2+URZ+0x90], R3 ;  /* 0x00009003020075a7 */ /* 0x0022a400080011ff */
[----:B--2---:R-:W-:Y:S05]  /*8380*/  @!P0 NANOSLEEP.SYNCS 0x989680 ;  /* 0x009896800000895d */ /* 0x004fea0003900000 */
[----:B------:R-:W2:Y:S02]  /*8390*/  @!P0 SYNCS.PHASECHK.TRANS64 P0, [R2+URZ+0x90], R3 ;  /* 0x00009003020085a7 */ /* 0x000ea400080010ff */
[----:B--2---:R-:W-:Y:S05]  /*83a0*/  @!P0 BRA `(.L_x_32) ;  /* 0xfffffffc00f08947 */ /* 0x004fea000383ffff */
[----:B------:R-:W-:Y:S05]  /*83b0*/  BRA `(.L_x_134) ;  /* 0xffffff9800547947 */ /* 0x000fea000383ffff */
.L_x_36:
[----:B----4-:R-:W-:-:S07]  /*83c0*/  MOV R0, UR5 ;  /* 0x0000000500007c02 */ /* 0x010fce0008000f00 */
.L_x_135:
[----:B-1----:R1:W2:Y:S02]  /*83d0*/  SYNCS.PHASECHK.TRANS64.TRYWAIT P0, [R0+URZ], R2 ;  /* 0x00000002000075a7 */ /* 0x0022a400080011ff */
[----:B--2---:R-:W-:Y:S05]  /*83e0*/  @!P0 NANOSLEEP.SYNCS 0x989680 ;  /* 0x009896800000895d */ /* 0x004fea0003900000 */
[----:B------:R-:W2:Y:S02]  /*83f0*/  @!P0 SYNCS.PHASECHK.TRANS64 P0, [R0+URZ], R2 ;  /* 0x00000002000085a7 */ /* 0x000ea400080010ff */
[----:B--2---:R-:W-:Y:S05]  /*8400*/  @!P0 BRA `(.L_x_135) ;  /* 0xfffffffc00f08947 */ /* 0x004fea000383ffff */
[----:B------:R-:W-:Y:S05]  /*8410*/  BRA `(.L_x_136) ;  /* 0xffffff9c00c47947 */ /* 0x000fea000383ffff */
.L_x_37:
[----:B----4-:R-:W-:-:S07]  /*8420*/  MOV R0, UR5 ;  /* 0x0000000500007c02 */ /* 0x010fce0008000f00 */
.L_x_137:
[----:B-1----:R1:W2:Y:S02]  /*8430*/  SYNCS.PHASECHK.TRANS64.TRYWAIT P0, [R0+URZ], R3 ;  /* 0x00000003000075a7 */ /* 0x0022a400080011ff */
[----:B--2---:R-:W-:Y:S05]  /*8440*/  @!P0 NANOSLEEP.SYNCS 0x989680 ;  /* 0x009896800000895d */ /* 0x004fea0003900000 */
[----:B------:R-:W2:Y:S02]  /*8450*/  @!P0 SYNCS.PHASECHK.TRANS64 P0, [R0+URZ], R3 ;  /* 0x00000003000085a7 */ /* 0x000ea400080010ff */
[----:B--2---:R-:W-:Y:S05]  /*8460*/  @!P0 BRA `(.L_x_137) ;  /* 0xfffffffc00f08947 */ /* 0x004fea000383ffff */
[----:B------:R-:W-:Y:S05]  /*8470*/  BRA `(.L_x_138) ;  /* 0xffffff9c00d07947 */ /* 0x000fea000383ffff */
.L_x_38:
[----:B----4-:R-:W-:-:S07]  /*8480*/  MOV R0, UR5 ;  /* 0x0000000500007c02 */ /* 0x010fce0008000f00 */
.L_x_139:
[----:B-1----:R1:W2:Y:S02]  /*8490*/  SYNCS.PHASECHK.TRANS64.TRYWAIT P0, [R0+URZ], R3 ;  /* 0x00000003000075a7 */ /* 0x0022a400080011ff */
[----:B--2---:R-:W-:Y:S05]  /*84a0*/  @!P0 NANOSLEEP.SYNCS 0x989680 ;  /* 0x009896800000895d */ /* 0x004fea0003900000 */
[----:B------:R-:W2:Y:S02]  /*84b0*/  @!P0 SYNCS.PHASECHK.TRANS64 P0, [R0+URZ], R3 ;  /* 0x00000003000085a7 */ /* 0x000ea400080010ff */
[----:B--2---:R-:W-:Y:S05]  /*84c0*/  @!P0 BRA `(.L_x_139) ;  /* 0xfffffffc00f08947 */ /* 0x004fea000383ffff */
[----:B------:R-:W-:Y:S05]  /*84d0*/  BRA `(.L_x_140) ;  /* 0xffffff9c00dc7947 */ /* 0x000fea000383ffff */
.L_x_41:
[----:B-1----:R1:W2:Y:S02]  /*84e0*/  SYNCS.PHASECHK.TRANS64.TRYWAIT P0, [R0+URZ+0xf0], R4 ;  /* 0x0000f004000075a7 */ /* 0x0022a400080011ff */
[----:B--2---:R-:W-:Y:S05]  /*84f0*/  @!P0 NANOSLEEP.SYNCS 0x989680 ;  /* 0x009896800000895d */ /* 0x004fea0003900000 */
[----:B------:R-:W2:Y:S02]  /*8500*/  @!P0 SYNCS.PHASECHK.TRANS64 P0, [R0+URZ+0xf0], R4 ;  /* 0x0000f004000085a7 */ /* 0x000ea400080010ff */
[----:B--2---:R-:W-:Y:S05]  /*8510*/  @!P0 BRA `(.L_x_41) ;  /* 0xfffffffc00f08947 */ /* 0x004fea000383ffff */
[----:B------:R-:W-:Y:S05]  /*8520*/  BRA `(.L_x_141) ;  /* 0xffffffa000387947 */ /* 0x000fea000383ffff */
.L_x_42:
[----:B------:R-:W-:-:S07]  /*8530*/  MOV R0, UR5 ;  /* 0x0000000500007c02 */ /* 0x000fce0008000f00 */
.L_x_142:
[----:B-1----:R1:W2:Y:S02]  /*8540*/  SYNCS.PHASECHK.TRANS64.TRYWAIT P0, [R0+URZ+0xa0], R5 ;  /* 0x0000a005000075a7 */ /* 0x0022a400080011ff */
[----:B--2---:R-:W-:Y:S05]  /*8550*/  @!P0 NANOSLEEP.SYNCS 0x989680 ;  /* 0x009896800000895d */ /* 0x004fea0003900000 */
[----:B------:R-:W2:Y:S02]  /*8560*/  @!P0 SYNCS.PHASECHK.TRANS64 P0, [R0+URZ+0xa0], R5 ;  /* 0x0000a005000085a7 */ /* 0x000ea400080010ff */
[----:B--2---:R-:W-:Y:S05]  /*8570*/  @!P0 BRA `(.L_x_142) ;  /* 0xfffffffc00f08947 */ /* 0x004fea000383ffff */
[----:B------:R-:W-:Y:S05]  /*8580*/  BRA `(.L_x_143) ;  /* 0xffffffa000487947 */ /* 0x000fea000383ffff */
.L_x_43:
[----:B-1----:R1:W2:Y:S02]  /*8590*/  SYNCS.PHASECHK.TRANS64.TRYWAIT P1, [R0+URZ+0x90], R4 ;  /* 0x00009004000075a7 */ /* 0x0022a400080211ff */
[----:B--2---:R-:W-:Y:S05]  /*85a0*/  @!P1 NANOSLEEP.SYNCS 0x989680 ;  /* 0x009896800000995d */ /* 0x004fea0003900000 */
[----:B------:R-:W2:Y:S02]  /*85b0*/  @!P1 SYNCS.PHASECHK.TRANS64 P1, [R0+URZ+0x90], R4 ;  /* 0x00009004000095a7 */ /* 0x000ea400080210ff */
[----:B--2---:R-:W-:Y:S05]  /*85c0*/  @!P1 BRA `(.L_x_43) ;  /* 0xfffffffc00f09947 */ /* 0x004fea000383ffff */
[----:B------:R-:W-:Y:S05]  /*85d0*/  BRA `(.L_x_144) ;  /* 0xffffffa000787947 */ /* 0x000fea000383ffff */
.L_x_46:
[----:B------:R-:W-:-:S07]  /*85e0*/  MOV R0, UR5 ;  /* 0x0000000500007c02 */ /* 0x000fce0008000f00 */
.L_x_145:
[----:B-1----:R1:W2:Y:S02]  /*85f0*/  SYNCS.PHASECHK.TRANS64.TRYWAIT P0, [R0+URZ+0xa0], R2 ;  /* 0x0000a002000075a7 */ /* 0x0022a400080011ff */
[----:B--2---:R-:W-:Y:S05]  /*8600*/  @!P0 NANOSLEEP.SYNCS 0x989680 ;  /* 0x009896800000895d */ /* 0x004fea0003900000 */
[----:B------:R-:W2:Y:S02]  /*8610*/  @!P0 SYNCS.PHASECHK.TRANS64 P0, [R0+URZ+0xa0], R2 ;  /* 0x0000a002000085a7 */ /* 0x000ea400080010ff */
[----:B--2---:R-:W-:Y:S05]  /*8620*/  @!P0 BRA `(.L_x_145) ;  /* 0xfffffffc00f08947 */ /* 0x004fea000383ffff */
[----:B------:R-:W-:Y:S05]  /*8630*/  BRA `(.L_x_45) ;  /* 0xffffffa000cc7947 */ /* 0x000fea000383ffff */
.L_x_53:
[----:B-1----:R1:W2:Y:S02]  /*8640*/  SYNCS.PHASECHK.TRANS64.TRYWAIT P1, [R0+URZ+0x90], R2 ;  /* 0x00009002000075a7 */ /* 0x0022a400080211ff */
[----:B--2---:R-:W-:Y:S05]  /*8650*/  @!P1 NANOSLEEP.SYNCS 0x989680 ;  /* 0x009896800000995d */ /* 0x004fea0003900000 */
[----:B------:R-:W2:Y:S02]  /*8660*/  @!P1 SYNCS.PHASECHK.TRANS64 P1, [R0+URZ+0x90], R2 ;  /* 0x00009002000095a7 */ /* 0x000ea400080210ff */
[----:B--2---:R-:W-:Y:S05]  /*8670*/  @!P1 BRA `(.L_x_53) ;  /* 0xfffffffc00f09947 */ /* 0x004fea000383ffff */
[----:B------:R-:W-:Y:S05]  /*8680*/  BRA `(.L_x_146) ;  /* 0xffffffa8003c7947 */ /* 0x000fea000383ffff */
.L_x_54:
[----:B------:R-:W-:-:S07]  /*8690*/  MOV R2, UR7 ;  /* 0x0000000700027c02 */ /* 0x000fce0008000f00 */
.L_x_147:
[----:B-1----:R1:W2:Y:S02]  /*86a0*/  SYNCS.PHASECHK.TRANS64.TRYWAIT P0, [R2+URZ+0xd0], R0 ;  /* 0x0000d000020075a7 */ /* 0x0022a400080011ff */
[----:B--2---:R-:W-:Y:S05]  /*86b0*/  @!P0 NANOSLEEP.SYNCS 0x989680 ;  /* 0x009896800000895d */ /* 0x004fea0003900000 */
[----:B------:R-:W2:Y:S02]  /*86c0*/  @!P0 SYNCS.PHASECHK.TRANS64 P0, [R2+URZ+0xd0], R0 ;  /* 0x0000d000020085a7 */ /* 0x000ea400080010ff */
[----:B--2---:R-:W-:Y:S05]  /*86d0*/  @!P0 BRA `(.L_x_147) ;  /* 0xfffffffc00f08947 */ /* 0x004fea000383ffff */
[----:B------:R-:W-:Y:S05]  /*86e0*/  BRA `(.L_x_148) ;  /* 0xffffffa8008c7947 */ /* 0x000fea000383ffff */
.L_x_57:
[----:B------:R-:W-:Y:S07]  /*86f0*/  MOV R0, UR6 ;  /* 0x0000000600007c02 */ /* 0x000fee0008000f00 */
.L_x_149:
[----:B-1----:R1:W2:Y:S02]  /*8700*/  SYNCS.PHASECHK.TRANS64.TRYWAIT P0, [R0+URZ], R2 ;  /* 0x00000002000075a7 */ /* 0x0022a400080011ff */
[----:B--2---:R-:W-:Y:S05]  /*8710*/  @!P0 NANOSLEEP.SYNCS 0x989680 ;  /* 0x009896800000895d */ /* 0x004fea0003900000 */
[----:B------:R-:W2:Y:S02]  /*8720*/  @!P0 SYNCS.PHASECHK.TRANS64 P0, [R0+URZ], R2 ;  /* 0x00000002000085a7 */ /* 0x000ea400080010ff */
[----:B--2---:R-:W-:Y:S05]  /*8730*/  @!P0 BRA `(.L_x_149) ;  /* 0xfffffffc00f08947 */ /* 0x004fea000383ffff */
[----:B------:R-:W-:Y:S05]  /*8740*/  BRA `(.L_x_56) ;  /* 0xffffffa800a87947 */ /* 0x000fea000383ffff */
.L_x_60:
[----:B------:R-:W-:-:S07]  /*8750*/  MOV R0, UR6 ;  /* 0x0000000600007c02 */ /* 0x000fce0008000f00 */
.L_x_150:
[----:B--2---:R2:W4:Y:S02]  /*8760*/  SYNCS.PHASECHK.TRANS64.TRYWAIT P0, [R0+URZ], R2 ;  /* 0x00000002000075a7 */ /* 0x00452400080011ff */
[----:B----4-:R-:W-:Y:S05]  /*8770*/  @!P0 NANOSLEEP.SYNCS 0x989680 ;  /* 0x009896800000895d */ /* 0x010fea0003900000 */
[----:B------:R-:W4:Y:S02]  /*8780*/  @!P0 SYNCS.PHASECHK.TRANS64 P0, [R0+URZ], R2 ;  /* 0x00000002000085a7 */ /* 0x000f2400080010ff */
[----:B----4-:R-:W-:Y:S05]  /*8790*/  @!P0 BRA `(.L_x_150) ;  /* 0xfffffffc00f08947 */ /* 0x010fea000383ffff */
[----:B------:R-:W-:Y:S05]  /*87a0*/  BRA `(.L_x_151) ;  /* 0xffffffac00847947 */ /* 0x000fea000383ffff */
.L_x_61:
[----:B------:R-:W-:-:S07]  /*87b0*/  MOV R0, UR6 ;  /* 0x0000000600007c02 */ /* 0x000fce0008000f00 */
.L_x_152:
[----:B-1----:R1:W2:Y:S02]  /*87c0*/  SYNCS.PHASECHK.TRANS64.TRYWAIT P0, [R0+URZ], R3 ;  /* 0x00000003000075a7 */ /* 0x0022a400080011ff */
[----:B--2---:R-:W-:Y:S05]  /*87d0*/  @!P0 NANOSLEEP.SYNCS 0x989680 ;  /* 0x009896800000895d */ /* 0x004fea0003900000 */
[----:B------:R-:W2:Y:S02]  /*87e0*/  @!P0 SYNCS.PHASECHK.TRANS64 P0, [R0+URZ], R3 ;  /* 0x00000003000085a7 */ /* 0x000ea400080010ff */
[----:B--2---:R-:W-:Y:S05]  /*87f0*/  @!P0 BRA `(.L_x_152) ;  /* 0xfffffffc00f08947 */ /* 0x004fea000383ffff */
[----:B------:R-:W-:Y:S05]  /*8800*/  BRA `(.L_x_153) ;  /* 0xffffffac00907947 */ /* 0x000fea000383ffff */
.L_x_62:
[----:B------:R-:W-:-:S07]  /*8810*/  MOV R0, UR6 ;  /* 0x0000000600007c02 */ /* 0x000fce0008000f00 */
.L_x_154:
[----:B-1----:R1:W2:Y:S02]  /*8820*/  SYNCS.PHASECHK.TRANS64.TRYWAIT P0, [R0+URZ], R3 ;  /* 0x00000003000075a7 */ /* 0x0022a400080011ff */
[----:B--2---:R-:W-:Y:S05]  /*8830*/  @!P0 NANOSLEEP.SYNCS 0x989680 ;  /* 0x009896800000895d */ /* 0x004fea0003900000 */
[----:B------:R-:W2:Y:S02]  /*8840*/  @!P0 SYNCS.PHASECHK.TRANS64 P0, [R0+URZ], R3 ;  /* 0x00000003000085a7 */ /* 0x000ea400080010ff */
[----:B--2---:R-:W-:Y:S05]  /*8850*/  @!P0 BRA `(.L_x_154) ;  /* 0xfffffffc00f08947 */ /* 0x004fea000383ffff */
[----:B------:R-:W-:Y:S05]  /*8860*/  BRA `(.L_x_155) ;  /* 0xffffffac009c7947 */ /* 0x000fea000383ffff */
.L_x_63:
[----:B-1----:R-:W-:-:S07]  /*8870*/  MOV R0, UR7 ;  /* 0x0000000700007c02 */ /* 0x002fce0008000f00 */
.L_x_156:
[----:B-1----:R1:W2:Y:S02]  /*8880*/  SYNCS.PHASECHK.TRANS64.TRYWAIT P0, [R0+URZ], R2 ;  /* 0x00000002000075a7 */ /* 0x0022a400080011ff */
[----:B--2---:R-:W-:Y:S05]  /*8890*/  @!P0 NANOSLEEP.SYNCS 0x989680 ;  /* 0x009896800000895d */ /* 0x004fea0003900000 */
[----:B------:R-:W2:Y:S02]  /*88a0*/  @!P0 SYNCS.PHASECHK.TRANS64 P0, [R0+URZ], R2 ;  /* 0x00000002000085a7 */ /* 0x000ea400080010ff */
[----:B--2---:R-:W-:Y:S05]  /*88b0*/  @!P0 BRA `(.L_x_156) ;  /* 0xfffffffc00f08947 */ /* 0x004fea000383ffff */
[----:B------:R-:W-:Y:S05]  /*88c0*/  BRA `(.L_x_157) ;  /* 0xffffffac00a87947 */ /* 0x000fea000383ffff */
.L_x_68:
[----:B--2---:R2:W3:Y:S02]  /*88d0*/  SYNCS.PHASECHK.TRANS64.TRYWAIT P0, [R0+URZ+0x90], R2 ;  /* 0x00009002000075a7 */ /* 0x0044e400080011ff */
[----:B---3--:R-:W-:Y:S05]  /*88e0*/  @!P0 NANOSLEEP.SYNCS 0x989680 ;  /* 0x009896800000895d */ /* 0x008fea0003900000 */
[----:B------:R-:W3:Y:S02]  /*88f0*/  @!P0 SYNCS.PHASECHK.TRANS64 P0, [R0+URZ+0x90], R2 ;  /* 0x00009002000085a7 */ /* 0x000ee400080010ff */
[----:B---3--:R-:W-:Y:S05]  /*8900*/  @!P0 BRA `(.L_x_68) ;  /* 0xfffffffc00f08947 */ /* 0x008fea000383ffff */
[----:B------:R-:W-:Y:S05]  /*8910*/  BRA `(.L_x_158) ;  /* 0xffffffb000b07947 */ /* 0x000fea000383ffff */
.L_x_71:
[----:B------:R-:W-:Y:S07]  /*8920*/  MOV R0, UR7 ;  /* 0x0000000700007c02 */ /* 0x000fee0008000f00 */
.L_x_159:
[----:B--2---:R2:W3:Y:S02]  /*8930*/  SYNCS.PHASECHK.TRANS64.TRYWAIT P0, [R0+URZ+0x88], R2 ;  /* 0x00008802000075a7 */ /* 0x0044e400080011ff */
[----:B---3--:R-:W-:Y:S05]  /*8940*/  @!P0 NANOSLEEP.SYNCS 0x989680 ;  /* 0x009896800000895d */ /* 0x008fea0003900000 */
[----:B------:R-:W3:Y:S02]  /*8950*/  @!P0 SYNCS.PHASECHK.TRANS64 P0, [R0+URZ+0x88], R2 ;  /* 0x00008802000085a7 */ /* 0x000ee400080010ff */
[----:B---3--:R-:W-:Y:S05]  /*8960*/  @!P0 BRA `(.L_x_159) ;  /* 0xfffffffc00f08947 */ /* 0x008fea000383ffff */
[----:B------:R-:W-:Y:S05]  /*8970*/  BRA `(.L_x_70) ;  /* 0xffffffb400907947 */ /* 0x000fea000383ffff */
.L_x_74:
[----:B------:R-:W-:Y:S07]  /*8980*/  MOV R0, UR7 ;  /* 0x0000000700007c02 */ /* 0x000fee0008000f00 */
.L_x_160:
[----:B-1----:R1:W2:Y:S02]  /*8990*/  SYNCS.PHASECHK.TRANS64.TRYWAIT P0, [R0+URZ+0x60], R14 ;  /* 0x0000600e000075a7 */ /* 0x0022a400080011ff */
[----:B--2---:R-:W-:Y:S05]  /*89a0*/  @!P0 NANOSLEEP.SYNCS 0x989680 ;  /* 0x009896800000895d */ /* 0x004fea0003900000 */
[----:B------:R-:W2:Y:S02]  /*89b0*/  @!P0 SYNCS.PHASECHK.TRANS64 P0, [R0+URZ+0x60], R14 ;  /* 0x0000600e000085a7 */ /* 0x000ea400080010ff */
[----:B--2---:R-:W-:Y:S05]  /*89c0*/  @!P0 BRA `(.L_x_160) ;  /* 0xfffffffc00f08947 */ /* 0x004fea000383ffff */
[----:B------:R-:W-:Y:S05]  /*89d0*/  BRA `(.L_x_161) ;  /* 0xffffffb800087947 */ /* 0x000fea000383ffff */
.L_x_75:
[----:B------:R-:W-:Y:S07]  /*89e0*/  MOV R0, UR7 ;  /* 0x0000000700007c02 */ /* 0x000fee0008000f00 */
.L_x_162:
[----:B-1----:R1:W2:Y:S02]  /*89f0*/  SYNCS.PHASECHK.TRANS64.TRYWAIT P0, [R0+URZ+0x68], R14 ;  /* 0x0000680e000075a7 */ /* 0x0022a400080011ff */
[----:B--2---:R-:W-:Y:S05]  /*8a00*/  @!P0 NANOSLEEP.SYNCS 0x989680 ;  /* 0x009896800000895d */ /* 0x004fea0003900000 */
[----:B------:R-:W2:Y:S02]  /*8a10*/  @!P0 SYNCS.PHASECHK.TRANS64 P0, [R0+URZ+0x68], R14 ;  /* 0x0000680e000085a7 */ /* 0x000ea400080010ff */
[----:B--2---:R-:W-:Y:S05]  /*8a20*/  @!P0 BRA `(.L_x_162) ;  /* 0xfffffffc00f08947 */ /* 0x004fea000383ffff */
[----:B------:R-:W-:Y:S05]  /*8a30*/  BRA `(.L_x_163) ;  /* 0xffffffb800407947 */ /* 0x000fea000383ffff */
.L_x_76:
[----:B------:R-:W-:Y:S07]  /*8a40*/  MOV R0, UR7 ;  /* 0x0000000700007c02 */ /* 0x000fee0008000f00 */
.L_x_164:
[----:B-1----:R1:W2:Y:S02]  /*8a50*/  SYNCS.PHASECHK.TRANS64.TRYWAIT P0, [R0+URZ+0x70], R14 ;  /* 0x0000700e000075a7 */ /* 0x0022a400080011ff */
[----:B--2---:R-:W-:Y:S05]  /*8a60*/  @!P0 NANOSLEEP.SYNCS 0x989680 ;  /* 0x009896800000895d */ /* 0x004fea0003900000 */
[----:B------:R-:W2:Y:S02]  /*8a70*/  @!P0 SYNCS.PHASECHK.TRANS64 P0, [R0+URZ+0x70], R14 ;  /* 0x0000700e000085a7 */ /* 0x000ea400080010ff */
[----:B--2---:R-:W-:Y:S05]  /*8a80*/  @!P0 BRA `(.L_x_164) ;  /* 0xfffffffc00f08947 */ /* 0x004fea000383ffff */
[----:B------:R-:W-:Y:S05]  /*8a90*/  BRA `(.L_x_165) ;  /* 0xffffffb800847947 */ /* 0x000fea000383ffff */
.L_x_77:
[----:B------:R-:W-:Y:S07]  /*8aa0*/  MOV R0, UR7 ;  /* 0x0000000700007c02 */ /* 0x000fee0008000f00 */
.L_x_166:
[----:B-1----:R1:W2:Y:S02]  /*8ab0*/  SYNCS.PHASECHK.TRANS64.TRYWAIT P0, [R0+URZ+0x78], R14 ;  /* 0x0000780e000075a7 */ /* 0x0022a400080011ff */
[----:B--2---:R-:W-:Y:S05]  /*8ac0*/  @!P0 NANOSLEEP.SYNCS 0x989680 ;  /* 0x009896800000895d */ /* 0x004fea0003900000 */
[----:B------:R-:W2:Y:S02]  /*8ad0*/  @!P0 SYNCS.PHASECHK.TRANS64 P0, [R0+URZ+0x78], R14 ;  /* 0x0000780e000085a7 */ /* 0x000ea400080010ff */
[----:B--2---:R-:W-:Y:S05]  /*8ae0*/  @!P0 BRA `(.L_x_166) ;  /* 0xfffffffc00f08947 */ /* 0x004fea000383ffff */
[----:B------:R-:W-:Y:S05]  /*8af0*/  BRA `(.L_x_167) ;  /* 0xffffffbc00087947 */ /* 0x000fea000383ffff */
.L_x_79:
[----:B------:R-:W-:-:S07]  /*8b00*/  MOV R0, UR7 ;  /* 0x0000000700007c02 */ /* 0x000fce0008000f00 */
.L_x_168:
[----:B-1----:R1:W3:Y:S02]  /*8b10*/  SYNCS.PHASECHK.TRANS64.TRYWAIT P0, [R0+URZ+0x60], R2 ;  /* 0x00006002000075a7 */ /* 0x0022e400080011ff */
[----:B---3--:R-:W-:Y:S05]  /*8b20*/  @!P0 NANOSLEEP.SYNCS 0x989680 ;  /* 0x009896800000895d */ /* 0x008fea0003900000 */
[----:B------:R-:W3:Y:S02]  /*8b30*/  @!P0 SYNCS.PHASECHK.TRANS64 P0, [R0+URZ+0x60], R2 ;  /* 0x00006002000085a7 */ /* 0x000ee400080010ff */
[----:B---3--:R-:W-:Y:S05]  /*8b40*/  @!P0 BRA `(.L_x_168) ;  /* 0xfffffffc00f08947 */ /* 0x008fea000383ffff */
[----:B------:R-:W-:Y:S05]  /*8b50*/  BRA `(.L_x_169) ;  /* 0xffffffbc00787947 */ /* 0x000fea000383ffff */
.L_x_80:
[----:B-1----:R-:W-:-:S07]  /*8b60*/  MOV R0, UR7 ;  /* 0x0000000700007c02 */ /* 0x002fce0008000f00 */
.L_x_170:
[----:B-1----:R1:W3:Y:S02]  /*8b70*/  SYNCS.PHASECHK.TRANS64.TRYWAIT P0, [R0+URZ+0x68], R2 ;  /* 0x00006802000075a7 */ /* 0x0022e400080011ff */
[----:B---3--:R-:W-:Y:S05]  /*8b80*/  @!P0 NANOSLEEP.SYNCS 0x989680 ;  /* 0x009896800000895d */ /* 0x008fea0003900000 */
[----:B------:R-:W3:Y:S02]  /*8b90*/  @!P0 SYNCS.PHASECHK.TRANS64 P0, [R0+URZ+0x68], R2 ;  /* 0x00006802000085a7 */ /* 0x000ee400080010ff */
[----:B---3--:R-:W-:Y:S05]  /*8ba0*/  @!P0 BRA `(.L_x_170) ;  /* 0xfffffffc00f08947 */ /* 0x008fea000383ffff */
[----:B------:R-:W-:Y:S05]  /*8bb0*/  BRA `(.L_x_171) ;  /* 0xffffffbc00687947 */ /* 0x000fea000383ffff */
.L_x_81:
[----:B-1----:R-:W-:-:S07]  /*8bc0*/  MOV R0, UR7 ;  /* 0x0000000700007c02 */ /* 0x002fce0008000f00 */
.L_x_172:
[----:B-1----:R1:W3:Y:S02]  /*8bd0*/  SYNCS.PHASECHK.TRANS64.TRYWAIT P0, [R0+URZ+0x70], R2 ;  /* 0x00007002000075a7 */ /* 0x0022e400080011ff */
[----:B---3--:R-:W-:Y:S05]  /*8be0*/  @!P0 NANOSLEEP.SYNCS 0x989680 ;  /* 0x009896800000895d */ /* 0x008fea0003900000 */
[----:B------:R-:W3:Y:S02]  /*8bf0*/  @!P0 SYNCS.PHASECHK.TRANS64 P0, [R0+URZ+0x70], R2 ;  /* 0x00007002000085a7 */ /* 0x000ee400080010ff */
[----:B---3--:R-:W-:Y:S05]  /*8c00*/  @!P0 BRA `(.L_x_172) ;  /* 0xfffffffc00f08947 */ /* 0x008fea000383ffff */
[----:B------:R-:W-:Y:S05]  /*8c10*/  BRA `(.L_x_173) ;  /* 0xffffffbc00587947 */ /* 0x000fea000383ffff */
.L_x_83:
[----:B--2---:R2:W4:Y:S02]  /*8c20*/  SYNCS.PHASECHK.TRANS64.TRYWAIT P0, [R0+URZ+0x90], R2 ;  /* 0x00009002000075a7 */ /* 0x00452400080011ff */
[----:B----4-:R-:W-:Y:S05]  /*8c30*/  @!P0 NANOSLEEP.SYNCS 0x989680 ;  /* 0x009896800000895d */ /* 0x010fea0003900000 */
[----:B------:R-:W4:Y:S02]  /*8c40*/  @!P0 SYNCS.PHASECHK.TRANS64 P0, [R0+URZ+0x90], R2 ;  /* 0x00009002000085a7 */ /* 0x000f2400080010ff */
[----:B----4-:R-:W-:Y:S05]  /*8c50*/  @!P0 BRA `(.L_x_83) ;  /* 0xfffffffc00f08947 */ /* 0x010fea000383ffff */
[----:B------:R-:W-:Y:S05]  /*8c60*/  BRA `(.L_x_174) ;  /* 0xffffffc000307947 */ /* 0x000fea000383ffff */
.L_x_94:
[----:B-1----:R-:W-:Y:S04]  /*8c70*/  MOV R0, UR48 ;  /* 0x0000003000007c02 */ /* 0x002fe80008000f00 */
[----:B------:R1:W3:Y:S03]  /*8c80*/  SYNCS.PHASECHK.TRANS64.TRYWAIT P1, [R0+URZ+0x40], R3 ;  /* 0x00004003000075a7 */ /* 0x0002e600080211ff */
[----:B---3--:R-:W-:Y:S05]  /*8c90*/  @!P1 NANOSLEEP.SYNCS 0x989680 ;  /* 0x009896800000995d */ /* 0x008fea0003900000 */
[----:B------:R-:W3:Y:S02]  /*8ca0*/  @!P1 SYNCS.PHASECHK.TRANS64 P1, [R0+URZ+0x40], R3 ;  /* 0x00004003000095a7 */ /* 0x000ee400080210ff */
[----:B---3--:R-:W-:Y:S05]  /*8cb0*/  @!P1 BRA `(.L_x_94) ;  /* 0xfffffffc00ec9947 */ /* 0x008fea000383ffff */
[----:B------:R-:W-:Y:S05]  /*8cc0*/  BRA `(.L_x_93) ;  /* 0xffffffcc00687947 */ /* 0x000fea000383ffff */
.L_x_96:
[----:B-1----:R1:W2:Y:S02]  /*8cd0*/  SYNCS.PHASECHK.TRANS64.TRYWAIT P0, [R84+URZ+0xb0], R2 ;  /* 0x0000b002540075a7 */ /* 0x0022a400080011ff */
[----:B--2---:R-:W-:Y:S05]  /*8ce0*/  @!P0 NANOSLEEP.SYNCS 0x989680 ;  /* 0x009896800000895d */ /* 0x004fea0003900000 */
[----:B------:R-:W2:Y:S02]  /*8cf0*/  @!P0 SYNCS.PHASECHK.TRANS64 P0, [R84+URZ+0xb0], R2 ;  /* 0x0000b002540085a7 */ /* 0x000ea400080010ff */
[----:B--2---:R-:W-:Y:S05]  /*8d00*/  @!P0 BRA `(.L_x_96) ;  /* 0xfffffffc00f08947 */ /* 0x004fea000383ffff */
[----:B------:R-:W-:Y:S05]  /*8d10*/  BRA `(.L_x_95) ;  /* 0xffffffcc00947947 */ /* 0x000fea000383ffff */
.L_x_105:
[----:B-1----:R1:W2:Y:S02]  /*8d20*/  SYNCS.PHASECHK.TRANS64.TRYWAIT P0, [R2+URZ+0x40], R0 ;  /* 0x00004000020075a7 */ /* 0x0022a400080011ff */
[----:B--2---:R-:W-:Y:S05]  /*8d30*/  @!P0 NANOSLEEP.SYNCS 0x989680 ;  /* 0x009896800000895d */ /* 0x004fea0003900000 */
[----:B------:R-:W2:Y:S02]  /*8d40*/  @!P0 SYNCS.PHASECHK.TRANS64 P0, [R2+URZ+0x40], R0 ;  /* 0x00004000020085a7 */ /* 0x000ea400080010ff */
[----:B--2---:R-:W-:Y:S05]  /*8d50*/  @!P0 BRA `(.L_x_105) ;  /* 0xfffffffc00f08947 */ /* 0x004fea000383ffff */
[----:B------:R-:W-:Y:S05]  /*8d60*/  BRA `(.L_x_104) ;  /* 0xffffffd400b87947 */ /* 0x000fea000383ffff */
.L_x_113:
[----:B-1----:R1:W2:Y:S02]  /*8d70*/  SYNCS.PHASECHK.TRANS64.TRYWAIT P0, [R0+URZ+0x40], R5 ;  /* 0x00004005000075a7 */ /* 0x0022a400080011ff */
[----:B--2---:R-:W-:Y:S05]  /*8d80*/  @!P0 NANOSLEEP.SYNCS 0x989680 ;  /* 0x009896800000895d */ /* 0x004fea0003900000 */
[----:B------:R-:W2:Y:S02]  /*8d90*/  @!P0 SYNCS.PHASECHK.TRANS64 P0, [R0+URZ+0x40], R5 ;  /* 0x00004005000085a7 */ /* 0x000ea400080010ff */
[----:B--2---:R-:W-:Y:S05]  /*8da0*/  @!P0 BRA `(.L_x_113) ;  /* 0xfffffffc00f08947 */ /* 0x004fea000383ffff */
[----:B------:R-:W-:Y:S05]  /*8db0*/  BRA `(.L_x_112) ;  /* 0xffffffdc00fc7947 */ /* 0x000fea000383ffff */
.L_x_121:
[----:B--2---:R2:W3:Y:S02]  /*8dc0*/  SYNCS.PHASECHK.TRANS64.TRYWAIT P0, [R2+URZ+0x40], R0 ;  /* 0x00004000020075a7 */ /* 0x0044e400080011ff */
[----:B---3--:R-:W-:Y:S05]  /*8dd0*/  @!P0 NANOSLEEP.SYNCS 0x989680 ;  /* 0x009896800000895d */ /* 0x008fea0003900000 */
[----:B------:R-:W3:Y:S02]  /*8de0*/  @!P0 SYNCS.PHASECHK.TRANS64 P0, [R2+URZ+0x40], R0 ;  /* 0x00004000020085a7 */ /* 0x000ee400080010ff */
[----:B---3--:R-:W-:Y:S05]  /*8df0*/  @!P0 BRA `(.L_x_121) ;  /* 0xfffffffc00f08947 */ /* 0x008fea000383ffff */
[----:B------:R-:W-:Y:S05]  /*8e00*/  BRA `(.L_x_120) ;  /* 0xffffffe800407947 */ /* 0x000fea000383ffff */
        .weak           $__internal_0_$__cuda_sm10x_tcgen05_guardrail_trap_col_being_dealloced_not_returned_by_alloc
        .type           $__internal_0_$__cuda_sm10x_tcgen05_guardrail_trap_col_being_dealloced_not_returned_by_alloc,@function
        .size           $__internal_0_$__cuda_sm10x_tcgen05_guardrail_trap_col_being_dealloced_not_returned_by_alloc,($__internal_1_$__cuda_sm10x_tcgen05_guardrail_trap_phase_invalid_during_alloc - $__internal_0_$__cuda_sm10x_tcgen05_guardrail_trap_col_being_dealloced_not_returned_by_alloc)
$__internal_0_$__cuda_sm10x_tcgen05_guardrail_trap_col_being_dealloced_not_returned_by_alloc:
[----:B------:R-:W-:Y:S05]  /*8e10*/  BPT.TRAP 0x1 ;  /* 0x000000040000795c */ /* 0x000fea0000300000 */
[----:B------:R-:W-:-:S04]  /*8e20*/  HFMA2 R3, -RZ, RZ, 0, 0 ;  /* 0x00000000ff037431 */ /* 0x000fc800000001ff */
[----:B------:R-:W-:Y:S05]  /*8e30*/  RET.REL.NODEC R2 `(_ZN7cutlass13device_kernelINS_4gemm6kernel13GemmUniversalIN4cute5tupleIJiiiiEEENS1_10collective13CollectiveMmaINS1_35MainloopSm100TmaUmmaWarpSpecializedILi4ELi2ELi4ENS5_IJNS4_1CILi1EEESB_SB_EEEEENS5_IJNSA_ILi64EEENSA_ILi128EEENSA_ILi32EEEEEENS_10tfloat32_tENS5_IJlSB_lEEESI_SJ_NS4_8TiledMMAINS4_8MMA_AtomIJNS4_17SM100_MMA_TF32_SSISI_SI_fLi64ELi128ELNS4_4UMMA5MajorE0ELSO_0ELNSN_7ScaleInE0ELSP_0EEEEEENS4_6LayoutISC_NS5_IJNSA_ILi0EEEST_ST_EEEEENS5_IJNS4_10UnderscoreESW_SW_EEEEENS4_13SM90_TMA_LOADENS4_14ComposedLayoutINS4_7SwizzleILi3ELi4ELi3EEENS4_18smem_ptr_flag_bitsILi32EEENSS_INS5_IJNSA_ILi8EEESG_EEENS5_IJSG_SB_EEEEEEEvNS4_8identityESZ_S19_vS1A_EENS_8epilogue10collective18CollectiveEpilogueINS1C_23Sm100TmaWarpSpecializedILi4ELi2ELi16ELb1ELb0EEEJSH_NS5_IJNSS_ISE_SB_EENSS_ISG_SB_EEEEESI_SJ_SI_SJ_NS1C_6fusion15FusionCallbacksIS1G_NS1K_17LinearCombinationISI_fSI_fLNS_15FloatRoundStyleE2EEESH_S1J_JEEENS4_5SM1004TMEM4LOAD26SM100_TMEM_LOAD_16dp128b8xESZ_S19_NS4_17SM75_U32x4_LDSM_NENS4_14SM90_TMA_STOREES19_NS4_17SM90_U32x4_STSM_NENS4_39AutoVectorizingCopyWithAssumedAlignmentILi128EEEEEEvvEEEEvNT_6ParamsE) ;  /* 0xffffff7002707950 */ /* 0x000fea0003c3ffff */
        .weak           $__internal_1_$__cuda_sm10x_tcgen05_guardrail_trap_phase_invalid_during_alloc
        .type           $__internal_1_$__cuda_sm10x_tcgen05_guardrail_trap_phase_invalid_during_alloc,@function
        .size           $__internal_1_$__cuda_sm10x_tcgen05_guardrail_trap_phase_invalid_during_alloc,($__internal_2_$__cuda_sm10x_tcgen05_guardrail_trap_unallocated_columns_being_dealloced - $__internal_1_$__cuda_sm10x_tcgen05_guardrail_trap_phase_invalid_during_alloc)
$__internal_1_$__cuda_sm10x_tcgen05_guardrail_trap_phase_invalid_during_alloc:
[----:B------:R-:W-:Y:S05]  /*8e40*/  BPT.TRAP 0x1 ;  /* 0x000000040000795c */ /* 0x000fea0000300000 */
[----:B------:R-:W-:-:S04]  /*8e50*/  MOV R3, 0x0 ;  /* 0x0000000000037802 */ /* 0x000fc80000000f00 */
[----:B------:R-:W-:Y:S05]  /*8e60*/  RET.REL.NODEC R2 `(_ZN7cutlass13device_kernelINS_4gemm6kernel13GemmUniversalIN4cute5tupleIJiiiiEEENS1_10collective13CollectiveMmaINS1_35MainloopSm100TmaUmmaWarpSpecializedILi4ELi2ELi4ENS5_IJNS4_1CILi1EEESB_SB_EEEEENS5_IJNSA_ILi64EEENSA_ILi128EEENSA_ILi32EEEEEENS_10tfloat32_tENS5_IJlSB_lEEESI_SJ_NS4_8TiledMMAINS4_8MMA_AtomIJNS4_17SM100_MMA_TF32_SSISI_SI_fLi64ELi128ELNS4_4UMMA5MajorE0ELSO_0ELNSN_7ScaleInE0ELSP_0EEEEEENS4_6LayoutISC_NS5_IJNSA_ILi0EEEST_ST_EEEEENS5_IJNS4_10UnderscoreESW_SW_EEEEENS4_13SM90_TMA_LOADENS4_14ComposedLayoutINS4_7SwizzleILi3ELi4ELi3EEENS4_18smem_ptr_flag_bitsILi32EEENSS_INS5_IJNSA_ILi8EEESG_EEENS5_IJSG_SB_EEEEEEEvNS4_8identityESZ_S19_vS1A_EENS_8epilogue10collective18CollectiveEpilogueINS1C_23Sm100TmaWarpSpecializedILi4ELi2ELi16ELb1ELb0EEEJSH_NS5_IJNSS_ISE_SB_EENSS_ISG_SB_EEEEESI_SJ_SI_SJ_NS1C_6fusion15FusionCallbacksIS1G_NS1K_17LinearCombinationISI_fSI_fLNS_15FloatRoundStyleE2EEESH_S1J_JEEENS4_5SM1004TMEM4LOAD26SM100_TMEM_LOAD_16dp128b8xESZ_S19_NS4_17SM75_U32x4_LDSM_NENS4_14SM90_TMA_STOREES19_NS4_17SM90_U32x4_STSM_NENS4_39AutoVectorizingCopyWithAssumedAlignmentILi128EEEEEEvvEEEEvNT_6ParamsE) ;  /* 0xffffff7002647950 */ /* 0x000fea0003c3ffff */
        .weak           $__internal_2_$__cuda_sm10x_tcgen05_guardrail_trap_unallocated_columns_being_dealloced
        .type           $__internal_2_$__cuda_sm10x_tcgen05_guardrail_trap_unallocated_columns_being_dealloced,@function
        .size           $__internal_2_$__cuda_sm10x_tcgen05_guardrail_trap_unallocated_columns_being_dealloced,(.L_x_176 - $__internal_2_$__cuda_sm10x_tcgen05_guardrail_trap_unallocated_columns_being_dealloced)
$__internal_2_$__cuda_sm10x_tcgen05_guardrail_trap_unallocated_columns_being_dealloced:
[----:B------:R-:W-:Y:S05]  /*8e70*/  BPT.TRAP 0x1 ;  /* 0x000000040000795c */ /* 0x000fea0000300000 */
[----:B------:R-:W-:-:S04]  /*8e80*/  HFMA2 R3, -RZ, RZ, 0, 0 ;  /* 0x00000000ff037431 */ /* 0x000fc800000001ff */
[----:B------:R-:W-:Y:S05]  /*8e90*/  RET.REL.NODEC R2 `(_ZN7cutlass13device_kernelINS_4gemm6kernel13GemmUniversalIN4cute5tupleIJiiiiEEENS1_10collective13CollectiveMmaINS1_35MainloopSm100TmaUmmaWarpSpecializedILi4ELi2ELi4ENS5_IJNS4_1CILi1EEESB_SB_EEEEENS5_IJNSA_ILi64EEENSA_ILi128EEENSA_ILi32EEEEEENS_10tfloat32_tENS5_IJlSB_lEEESI_SJ_NS4_8TiledMMAINS4_8MMA_AtomIJNS4_17SM100_MMA_TF32_SSISI_SI_fLi64ELi128ELNS4_4UMMA5MajorE0ELSO_0ELNSN_7ScaleInE0ELSP_0EEEEEENS4_6LayoutISC_NS5_IJNSA_ILi0EEEST_ST_EEEEENS5_IJNS4_10UnderscoreESW_SW_EEEEENS4_13SM90_TMA_LOADENS4_14ComposedLayoutINS4_7SwizzleILi3ELi4ELi3EEENS4_18smem_ptr_flag_bitsILi32EEENSS_INS5_IJNSA_ILi8EEESG_EEENS5_IJSG_SB_EEEEEEEvNS4_8identityESZ_S19_vS1A_EENS_8epilogue10collective18CollectiveEpilogueINS1C_23Sm100TmaWarpSpecializedILi4ELi2ELi16ELb1ELb0EEEJSH_NS5_IJNSS_ISE_SB_EENSS_ISG_SB_EEEEESI_SJ_SI_SJ_NS1C_6fusion15FusionCallbacksIS1G_NS1K_17LinearCombinationISI_fSI_fLNS_15FloatRoundStyleE2EEESH_S1J_JEEENS4_5SM1004TMEM4LOAD26SM100_TMEM_LOAD_16dp128b8xESZ_S19_NS4_17SM75_U32x4_LDSM_NENS4_14SM90_TMA_STOREES19_NS4_17SM90_U32x4_STSM_NENS4_39AutoVectorizingCopyWithAssumedAlignmentILi128EEEEEEvvEEEEvNT_6ParamsE) ;  /* 0xffffff7002587950 */ /* 0x000fea0003c3ffff */
.L_x_175:
[----:B------:R-:W-:-:S00]  /*8ea0*/  BRA `(.L_x_175) ;  /* 0xfffffffc00fc7947 */ /* 0x000fc0000383ffff */
[----:B------:R-:W-:-:S00]  /*8eb0*/  NOP ;  /* 0x0000000000007918 */ /* 0x000fc00000000000 */
        /* <DEDUP_REMOVED lines=12> */
.L_x_176:


//--------------------- .nv.global.init           --------------------------
	.section	.nv.global.init,"aw",@progbits
.nv.global.init:
	.type		$str$27,@object
	.size		$str$27,($str$28 - $str$27)
$str$27:
        /*0000*/ 	.byte	0x28, 0x61, 0x64, 0x64, 0x72, 0x65, 0x73, 0x73, 0x20, 0x26, 0x20, 0x6d, 0x61, 0x73, 0x6b, 0x29
        /*0010*/ 	.byte	0x20, 0x3d, 0x3d, 0x20, 0x30, 0x00
	.type		$str$28,@object
	.size		$str$28,($str$26 - $str$28)
$str$28:
        /*0016*/ 	.byte	0x2f, 0x74, 0x6d, 0x70, 0x2f, 0x63, 0x75, 0x74, 0x6c, 0x61, 0x73, 0x73, 0x5f, 0x73, 0x77, 0x65
        /*0026*/ 	.byte	0x65, 0x70, 0x5f, 0x73, 0x72, 0x63, 0x2f, 0x69, 0x6e, 0x63, 0x6c, 0x75, 0x64, 0x65, 0x2f, 0x63
        /*0036*/ 	.byte	0x75, 0x74, 0x65, 0x2f, 0x70, 0x6f, 0x69, 0x6e, 0x74, 0x65, 0x72, 0x5f, 0x66, 0x6c, 0x61, 0x67
        /*0046*/ 	.byte	0x67, 0x65, 0x64, 0x2e, 0x68, 0x70, 0x70, 0x00
	.type		$str$26,@object
	.size		$str$26,($str$25 - $str$26)
$str$26:
        /*004e*/ 	.byte	0x2f, 0x74, 0x6d, 0x70, 0x2f, 0x63, 0x75, 0x74, 0x6c, 0x61, 0x73, 0x73, 0x5f, 0x73, 0x77, 0x65
        /*005e*/ 	.byte	0x65, 0x70, 0x5f, 0x73, 0x72, 0x63, 0x2f, 0x69, 0x6e, 0x63, 0x6c, 0x75, 0x64, 0x65, 0x2f, 0x63
        /*006e*/ 	.byte	0x75, 0x74, 0x65, 0x2f, 0x61, 0x74, 0x6f, 0x6d, 0x2f, 0x63, 0x6f, 0x70, 0x79, 0x5f, 0x74, 0x72
        /*007e*/ 	.byte	0x61, 0x69, 0x74, 0x73, 0x5f, 0x73, 0x6d, 0x31, 0x30, 0x30, 0x2e, 0x68, 0x70, 0x70, 0x00
	.type		$str$25,@object
	.size		$str$25,(__unnamed_1 - $str$25)
$str$25:
        /*008d*/ 	.byte	0x28, 0x28, 0x75, 0x69, 0x6e, 0x74, 0x33, 0x32, 0x5f, 0x74, 0x28, 0x74, 0x68, 0x72, 0x65, 0x61
        /*009d*/ 	.byte	0x64, 0x49, 0x64, 0x78, 0x2e, 0x78, 0x29, 0x20, 0x2f, 0x20, 0x33, 0x32, 0x29, 0x20, 0x25, 0x20
        /*00ad*/ 	.byte	0x34, 0x29, 0x20, 0x3d, 0x3d, 0x20, 0x28, 0x28, 0x28, 0x74, 0x6d, 0x65, 0x6d, 0x5f, 0x61, 0x64
        /*00bd*/ 	.byte	0x64, 0x72, 0x20, 0x3e, 0x3e, 0x20, 0x31, 0x36, 0x29, 0x20, 0x2f, 0x20, 0x33, 0x32, 0x29, 0x20
        /*00cd*/ 	.byte	0x25, 0x20, 0x34, 0x29, 0x00
	.type		__unnamed_1,@object
	.size		__unnamed_1,(__unnamed_2 - __unnamed_1)
__unnamed_1:
        /*00d2*/ 	.byte	0x61, 0x75, 0x74, 0x6f, 0x20, 0x63, 0x75, 0x74, 0x65, 0x3a, 0x3a, 0x61, 0x73, 0x5f, 0x70, 0x6f
        /* <DEDUP_REMOVED lines=24> */
        /*0262*/ 	.byte	0x30, 0x34, 0x38, 0x3e, 0x3e, 0x3e, 0x3e, 0x5d, 0x00
	.type		__unnamed_2,@object
	.size		__unnamed_2,(.L_2 - __unnamed_2)
__unnamed_2:
        /* <DEDUP_REMOVED lines=45> */
        /*053b*/ 	.byte	0x3e, 0x3e, 0x3e, 0x5d, 0x00
.L_2:


//--------------------- .nv.shared._ZN7cutlass13device_kernelINS_4gemm6kernel13GemmUniversalIN4cute5tupleIJiiiiEEENS1_10collective13CollectiveMmaINS1_35MainloopSm100TmaUmmaWarpSpecializedILi4ELi2ELi4ENS5_IJNS4_1CILi1EEESB_SB_EEEEENS5_IJNSA_ILi64EEENSA_ILi128EEENSA_ILi32EEEEEENS_10tfloat32_tENS5_IJlSB_lEEESI_SJ_NS4_8TiledMMAINS4_8MMA_AtomIJNS4_17SM100_MMA_TF32_SSISI_SI_fLi64ELi128ELNS4_4UMMA5MajorE0ELSO_0ELNSN_7ScaleInE0ELSP_0EEEEEENS4_6LayoutISC_NS5_IJNSA_ILi0EEEST_ST_EEEEENS5_IJNS4_10UnderscoreESW_SW_EEEEENS4_13SM90_TMA_LOADENS4_14ComposedLayoutINS4_7SwizzleILi3ELi4ELi3EEENS4_18smem_ptr_flag_bitsILi32EEENSS_INS5_IJNSA_ILi8EEESG_EEENS5_IJSG_SB_EEEEEEEvNS4_8identityESZ_S19_vS1A_EENS_8epilogue10collective18CollectiveEpilogueINS1C_23Sm100TmaWarpSpecializedILi4ELi2ELi16ELb1ELb0EEEJSH_NS5_IJNSS_ISE_SB_EENSS_ISG_SB_EEEEESI_SJ_SI_SJ_NS1C_6fusion15FusionCallbacksIS1G_NS1K_17LinearCombinationISI_fSI_fLNS_15FloatRoundStyleE2EEESH_S1J_JEEENS4_5SM1004TMEM4LOAD26SM100_TMEM_LOAD_16dp128b8xESZ_S19_NS4_17SM75_U32x4_LDSM_NENS4_14SM90_TMA_STOREES19_NS4_17SM90_U32x4_STSM_NENS4_39AutoVectorizingCopyWithAssumedAlignmentILi128EEEEEEvvEEEEvNT_6ParamsE --------------------------
	.section	.nv.shared._ZN7cutlass13device_kernelINS_4gemm6kernel13GemmUniversalIN4cute5tupleIJiiiiEEENS1_10collective13CollectiveMmaINS1_35MainloopSm100TmaUmmaWarpSpecializedILi4ELi2ELi4ENS5_IJNS4_1CILi1EEESB_SB_EEEEENS5_IJNSA_ILi64EEENSA_ILi128EEENSA_ILi32EEEEEENS_10tfloat32_tENS5_IJlSB_lEEESI_SJ_NS4_8TiledMMAINS4_8MMA_AtomIJNS4_17SM100_MMA_TF32_SSISI_SI_fLi64ELi128ELNS4_4UMMA5MajorE0ELSO_0ELNSN_7ScaleInE0ELSP_0EEEEEENS4_6LayoutISC_NS5_IJNSA_ILi0EEEST_ST_EEEEENS5_IJNS4_10UnderscoreESW_SW_EEEEENS4_13SM90_TMA_LOADENS4_14ComposedLayoutINS4_7SwizzleILi3ELi4ELi3EEENS4_18smem_ptr_flag_bitsILi32EEENSS_INS5_IJNSA_ILi8EEESG_EEENS5_IJSG_SB_EEEEEEEvNS4_8identityESZ_S19_vS1A_EENS_8epilogue10collective18CollectiveEpilogueINS1C_23Sm100TmaWarpSpecializedILi4ELi2ELi16ELb1ELb0EEEJSH_NS5_IJNSS_ISE_SB_EENSS_ISG_SB_EEEEESI_SJ_SI_SJ_NS1C_6fusion15FusionCallbacksIS1G_NS1K_17LinearCombinationISI_fSI_fLNS_15FloatRoundStyleE2EEESH_S1J_JEEENS4_5SM1004TMEM4LOAD26SM100_TMEM_LOAD_16dp128b8xESZ_S19_NS4_17SM75_U32x4_LDSM_NENS4_14SM90_TMA_STOREES19_NS4_17SM90_U32x4_STSM_NENS4_39AutoVectorizingCopyWithAssumedAlignmentILi128EEEEEEvvEEEEvNT_6ParamsE,"aw",@nobits
	.sectionflags	@""
	.align	16
	.zero		1024


//--------------------- .nv.shared.reserved.0     --------------------------
	.section	.nv.shared.reserved.0,"aw",@nobits
	.weak		__nv_reservedSMEM_offset_0_alias
	.size		__nv_reservedSMEM_offset_0_alias, 0, 64
	.other		__nv_reservedSMEM_offset_0_alias,@"STO_CUDA_RESERVED_SHARED STV_DEFAULT"
__nv_reservedSMEM_offset_0_alias:
	.zero		0
.nv.shared.reserved.0:
	.zero		64
	.weak		__nv_reservedSMEM_tcgen05_partition
	.type		__nv_reservedSMEM_tcgen05_partition,@object
	.size		__nv_reservedSMEM_tcgen05_partition,(.L_0 - __nv_reservedSMEM_tcgen05_partition)
__nv_reservedSMEM_tcgen05_partition:
	.zero		32
.L_0:


//--------------------- .nv.global                --------------------------
	.section	.nv.global,"aw",@nobits
.nv.global:
	.type		_ZN39_INTERNAL_290221f3_4_k_cu_737a1bd1_96304cute1_E,@object
	.size		_ZN39_INTERNAL_290221f3_4_k_cu_737a1bd1_96304cute1_E,(_ZN39_INTERNAL_290221f3_4_k_cu_737a1bd1_96304cuda3std3__45__cpo6cbeginE - _ZN39_INTERNAL_290221f3_4_k_cu_737a1bd1_96304cute1_E)
_ZN39_INTERNAL_290221f3_4_k_cu_737a1bd1_96304cute1_E:
	.zero		1
	.type		_ZN39_INTERNAL_290221f3_4_k_cu_737a1bd1_96304cuda3std3__45__cpo6cbeginE,@object
	.size		_ZN39_INTERNAL_290221f3_4_k_cu_737a1bd1_96304cuda3std3__45__cpo6cbeginE,(_ZN39_INTERNAL_290221f3_4_k_cu_737a1bd1_96304cuda3std3__48in_placeE - _ZN39_INTERNAL_290221f3_4_k_cu_737a1bd1_96304cuda3std3__45__cpo6cbeginE)
_ZN39_INTERNAL_290221f3_4_k_cu_737a1bd1_96304cuda3std3__45__cpo6cbeginE:
	.zero		1
	.type		_ZN39_INTERNAL_290221f3_4_k_cu_737a1bd1_96304cuda3std3__48in_placeE,@object
	.size		_ZN39_INTERNAL_290221f3_4_k_cu_737a1bd1_96304cuda3std3__48in_placeE,(_ZN39_INTERNAL_290221f3_4_k_cu_737a1bd1_96304cuda3std6ranges3__45__cpo9iter_moveE - _ZN39_INTERNAL_290221f3_4_k_cu_737a1bd1_96304cuda3std3__48in_placeE)
_ZN39_INTERNAL_290221f3_4_k_cu_737a1bd1_96304cuda3std3__48in_placeE:
	.zero		1
	.type		_ZN39_INTERNAL_290221f3_4_k_cu_737a1bd1_96304cuda3std6ranges3__45__cpo9iter_moveE,@object
	.size		_ZN39_INTERNAL_290221f3_4_k_cu_737a1bd1_96304cuda3std6ranges3__45__cpo9iter_moveE,(_ZN39_INTERNAL_290221f3_4_k_cu_737a1bd1_96304cuda3std3__45__cpo5beginE - _ZN39_INTERNAL_290221f3_4_k_cu_737a1bd1_96304cuda3std6ranges3__45__cpo9iter_moveE)
_ZN39_INTERNAL_290221f3_4_k_cu_737a1bd1_96304cuda3std6ranges3__45__cpo9iter_moveE:
	.zero		1
	.type		_ZN39_INTERNAL_290221f3_4_k_cu_737a1bd1_96304cuda3std3__45__cpo5beginE,@object
	.size		_ZN39_INTERNAL_290221f3_4_k_cu_737a1bd1_96304cuda3std3__45__cpo5beginE,(_ZN39_INTERNAL_290221f3_4_k_cu_737a1bd1_96304cuda3std3__441_GLOBAL__N__290221f3_4_k_cu_737a1bd1_96306ignoreE - _ZN39_INTERNAL_290221f3_4_k_cu_737a1bd1_96304cuda3std3__45__cpo5beginE)
_ZN39_INTERNAL_290221f3_4_k_cu_737a1bd1_96304cuda3std3__45__cpo5beginE:
	.zero		1
	.type		_ZN39_INTERNAL_290221f3_4_k_cu_737a1bd1_96304cuda3std3__441_GLOBAL__N__290221f3_4_k_cu_737a1bd1_96306ignoreE,@object
	.size		_ZN39_INTERNAL_290221f3_4_k_cu_737a1bd1_96304cuda3std3__441_GLOBAL__N__290221f3_4_k_cu_737a1bd1_96306ignoreE,(_ZN39_INTERNAL_290221f3_4_k_cu_737a1bd1_96304cute7productE - _ZN39_INTERNAL_290221f3_4_k_cu_737a1bd1_96304cuda3std3__441_GLOBAL__N__290221f3_4_k_cu_737a1bd1_96306ignoreE)
_ZN39_INTERNAL_290221f3_4_k_cu_737a1bd1_96304cuda3std3__441_GLOBAL__N__290221f3_4_k_cu_737a1bd1_96306ignoreE:
	.zero		1
	.type		_ZN39_INTERNAL_290221f3_4_k_cu_737a1bd1_96304cute7productE,@object
	.size		_ZN39_INTERNAL_290221f3_4_k_cu_737a1bd1_96304cute7productE,(_ZN39_INTERNAL_290221f3_4_k_cu_737a1bd1_96304cuda3std3__45__cpo3endE - _ZN39_INTERNAL_290221f3_4_k_cu_737a1bd1_96304cute7productE)
_ZN39_INTERNAL_290221f3_4_k_cu_737a1bd1_96304cute7productE:
	.zero		1
	.type		_ZN39_INTERNAL_290221f3_4_k_cu_737a1bd1_96304cuda3std3__45__cpo3endE,@object
	.size		_ZN39_INTERNAL_290221f3_4_k_cu_737a1bd1_96304cuda3std3__45__cpo3endE,(_ZN39_INTERNAL_290221f3_4_k_cu_737a1bd1_96304cuda3std3__419piecewise_constructE - _ZN39_INTERNAL_290221f3_4_k_cu_737a1bd1_96304cuda3std3__45__cpo3endE)
_ZN39_INTERNAL_290221f3_4_k_cu_737a1bd1_96304cuda3std3__45__cpo3endE:
	.zero		1
	.type		_ZN39_INTERNAL_290221f3_4_k_cu_737a1bd1_96304cuda3std3__419piecewise_constructE,@object
	.size		_ZN39_INTERNAL_290221f3_4_k_cu_737a1bd1_96304cuda3std3__419piecewise_constructE,(_ZN39_INTERNAL_290221f3_4_k_cu_737a1bd1_96304cuda3std3__45__cpo4cendE - _ZN39_INTERNAL_290221f3_4_k_cu_737a1bd1_96304cuda3std3__419piecewise_constructE)
_ZN39_INTERNAL_290221f3_4_k_cu_737a1bd1_96304cuda3std3__419piecewise_constructE:
	.zero		1
	.type		_ZN39_INTERNAL_290221f3_4_k_cu_737a1bd1_96304cuda3std3__45__cpo4cendE,@object
	.size		_ZN39_INTERNAL_290221f3_4_k_cu_737a1bd1_96304cuda3std3__45__cpo4cendE,(_ZN39_INTERNAL_290221f3_4_k_cu_737a1bd1_96304cuda3std6ranges3__45__cpo4swapE - _ZN39_INTERNAL_290221f3_4_k_cu_737a1bd1_96304cuda3std3__45__cpo4cendE)
_ZN39_INTERNAL_290221f3_4_k_cu_737a1bd1_96304cuda3std3__45__cpo4cendE:
	.zero		1
	.type		_ZN39_INTERNAL_290221f3_4_k_cu_737a1bd1_96304cuda3std6ranges3__45__cpo4swapE,@object
	.size		_ZN39_INTERNAL_290221f3_4_k_cu_737a1bd1_96304cuda3std6ranges3__45__cpo4swapE,(.L_10 - _ZN39_INTERNAL_290221f3_4_k_cu_737a1bd1_96304cuda3std6ranges3__45__cpo4swapE)
_ZN39_INTERNAL_290221f3_4_k_cu_737a1bd1_96304cuda3std6ranges3__45__cpo4swapE:
	.zero		1
.L_10:


//--------------------- .nv.constant0._ZN7cutlass13device_kernelINS_4gemm6kernel13GemmUniversalIN4cute5tupleIJiiiiEEENS1_10collective13CollectiveMmaINS1_35MainloopSm100TmaUmmaWarpSpecializedILi4ELi2ELi4ENS5_IJNS4_1CILi1EEESB_SB_EEEEENS5_IJNSA_ILi64EEENSA_ILi128EEENSA_ILi32EEEEEENS_10tfloat32_tENS5_IJlSB_lEEESI_SJ_NS4_8TiledMMAINS4_8MMA_AtomIJNS4_17SM100_MMA_TF32_SSISI_SI_fLi64ELi128ELNS4_4UMMA5MajorE0ELSO_0ELNSN_7ScaleInE0ELSP_0EEEEEENS4_6LayoutISC_NS5_IJNSA_ILi0EEEST_ST_EEEEENS5_IJNS4_10UnderscoreESW_SW_EEEEENS4_13SM90_TMA_LOADENS4_14ComposedLayoutINS4_7SwizzleILi3ELi4ELi3EEENS4_18smem_ptr_flag_bitsILi32EEENSS_INS5_IJNSA_ILi8EEESG_EEENS5_IJSG_SB_EEEEEEEvNS4_8identityESZ_S19_vS1A_EENS_8epilogue10collective18CollectiveEpilogueINS1C_23Sm100TmaWarpSpecializedILi4ELi2ELi16ELb1ELb0EEEJSH_NS5_IJNSS_ISE_SB_EENSS_ISG_SB_EEEEESI_SJ_SI_SJ_NS1C_6fusion15FusionCallbacksIS1G_NS1K_17LinearCombinationISI_fSI_fLNS_15FloatRoundStyleE2EEESH_S1J_JEEENS4_5SM1004TMEM4LOAD26SM100_TMEM_LOAD_16dp128b8xESZ_S19_NS4_17SM75_U32x4_LDSM_NENS4_14SM90_TMA_STOREES19_NS4_17SM90_U32x4_STSM_NENS4_39AutoVectorizingCopyWithAssumedAlignmentILi128EEEEEEvvEEEEvNT_6ParamsE --------------------------
	.section	.nv.constant0._ZN7cutlass13device_kernelINS_4gemm6kernel13GemmUniversalIN4cute5tupleIJiiiiEEENS1_10collective13CollectiveMmaINS1_35MainloopSm100TmaUmmaWarpSpecializedILi4ELi2ELi4ENS5_IJNS4_1CILi1EEESB_SB_EEEEENS5_IJNSA_ILi64EEENSA_ILi128EEENSA_ILi32EEEEEENS_10tfloat32_tENS5_IJlSB_lEEESI_SJ_NS4_8TiledMMAINS4_8MMA_AtomIJNS4_17SM100_MMA_TF32_SSISI_SI_fLi64ELi128ELNS4_4UMMA5MajorE0ELSO_0ELNSN_7ScaleInE0ELSP_0EEEEEENS4_6LayoutISC_NS5_IJNSA_ILi0EEEST_ST_EEEEENS5_IJNS4_10UnderscoreESW_SW_EEEEENS4_13SM90_TMA_LOADENS4_14ComposedLayoutINS4_7SwizzleILi3ELi4ELi3EEENS4_18smem_ptr_flag_bitsILi32EEENSS_INS5_IJNSA_ILi8EEESG_EEENS5_IJSG_SB_EEEEEEEvNS4_8identityESZ_S19_vS1A_EENS_8epilogue10collective18CollectiveEpilogueINS1C_23Sm100TmaWarpSpecializedILi4ELi2ELi16ELb1ELb0EEEJSH_NS5_IJNSS_ISE_SB_EENSS_ISG_SB_EEEEESI_SJ_SI_SJ_NS1C_6fusion15FusionCallbacksIS1G_NS1K_17LinearCombinationISI_fSI_fLNS_15FloatRoundStyleE2EEESH_S1J_JEEENS4_5SM1004TMEM4LOAD26SM100_TMEM_LOAD_16dp128b8xESZ_S19_NS4_17SM75_U32x4_LDSM_NENS4_14SM90_TMA_STOREES19_NS4_17SM90_U32x4_STSM_NENS4_39AutoVectorizingCopyWithAssumedAlignmentILi128EEEEEEvvEEEEvNT_6ParamsE,"a",@progbits
	.sectionflags	@""
	.align	4
.nv.constant0._ZN7cutlass13device_kernelINS_4gemm6kernel13GemmUniversalIN4cute5tupleIJiiiiEEENS1_10collective13CollectiveMmaINS1_35MainloopSm100TmaUmmaWarpSpecializedILi4ELi2ELi4ENS5_IJNS4_1CILi1EEESB_SB_EEEEENS5_IJNSA_ILi64EEENSA_ILi128EEENSA_ILi32EEEEEENS_10tfloat32_tENS5_IJlSB_lEEESI_SJ_NS4_8TiledMMAINS4_8MMA_AtomIJNS4_17SM100_MMA_TF32_SSISI_SI_fLi64ELi128ELNS4_4UMMA5MajorE0ELSO_0ELNSN_7ScaleInE0ELSP_0EEEEEENS4_6LayoutISC_NS5_IJNSA_ILi0EEEST_ST_EEEEENS5_IJNS4_10UnderscoreESW_SW_EEEEENS4_13SM90_TMA_LOADENS4_14ComposedLayoutINS4_7SwizzleILi3ELi4ELi3EEENS4_18smem_ptr_flag_bitsILi32EEENSS_INS5_IJNSA_ILi8EEESG_EEENS5_IJSG_SB_EEEEEEEvNS4_8identityESZ_S19_vS1A_EENS_8epilogue10collective18CollectiveEpilogueINS1C_23Sm100TmaWarpSpecializedILi4ELi2ELi16ELb1ELb0EEEJSH_NS5_IJNSS_ISE_SB_EENSS_ISG_SB_EEEEESI_SJ_SI_SJ_NS1C_6fusion15FusionCallbacksIS1G_NS1K_17LinearCombinationISI_fSI_fLNS_15FloatRoundStyleE2EEESH_S1J_JEEENS4_5SM1004TMEM4LOAD26SM100_TMEM_LOAD_16dp128b8xESZ_S19_NS4_17SM75_U32x4_LDSM_NENS4_14SM90_TMA_STOREES19_NS4_17SM90_U32x4_STSM_NENS4_39AutoVectorizingCopyWithAssumedAlignmentILi128EEEEEEvvEEEEvNT_6ParamsE:
	.zero		2944


//--------------------- SYMBOLS --------------------------

	.type		.nv.reservedSmem.offset0,@object
	.size		.nv.reservedSmem.offset0,0x4
	.type		.nv.reservedSmem.cap,@object
	.size		.nv.reservedSmem.cap,0x4
	.type		__assertfail,@function
